	.target	sm_90a

	.elftype	@"ET_EXEC"


//--------------------- .note.nv.tkinfo           --------------------------
	.section	.note.nv.tkinfo,"",@"SHT_NOTE"
	.sectionflags	@"SHF_NOTE_NV_TKINFO"
	.tkinfo
        /*0018*/ 	.word	0x00000002
        /*0030*/ 	.string	""
        /*0030*/ 	.string	"ptxas"
        /*0030*/ 	.string	"Cuda compilation tools, release 13.0, V13.0.88"
        /*0030*/ 	.string	"Build cuda_13.0.r13.0/compiler.36424714_0"
        /*0030*/ 	.string	"-arch sm_90a -m 64 "



//--------------------- .note.nv.cuinfo           --------------------------
	.section	.note.nv.cuinfo,"",@"SHT_NOTE"
	.sectionflags	@"SHF_NOTE_NV_CUINFO"
        /*0018*/ 	.short	0x0002
        /*001a*/ 	.short	0x005a
        /*001c*/ 	.short	0x0082
	.zero		2


//--------------------- .nv.info                  --------------------------
	.section	.nv.info,"",@"SHT_CUDA_INFO"
	.align	4


	//----- nvinfo : EIATTR_REGCOUNT
	.align		4
        /*0000*/ 	.byte	0x04, 0x2f
        /*0002*/ 	.short	(.L_15 - .L_14)
	.align		4
.L_14:
        /*0004*/ 	.word	index@(_ZN7cutlass13device_kernelINS_4gemm6kernel13GemmUniversalIN4cute5tupleIJiiiiEEENS1_10collective13CollectiveMmaINS1_34MainloopSm90TmaGmmaWarpSpecializedILi4ENS5_IJNS4_1CILi2EEENSA_ILi1EEESC_EEENS1_35KernelTmaWarpSpecializedCooperativeEEENS5_IJNSA_ILi256EEENSA_ILi64EEENSA_ILi32EEEEEEaNS5_IJlSC_lEEEaSK_NS4_8TiledMMAINS4_8MMA_AtomIJNS4_4SM904GMMA26MMA_64x64x32_S32S8S8_SS_TNEEEENS4_6LayoutISD_NS5_IJSC_NSA_ILi0EEESS_EEEEENS5_IJNS4_10UnderscoreESV_SV_EEEEENS4_13SM90_TMA_LOADENS4_14ComposedLayoutINS4_7SwizzleILi1ELi4ELi3EEENS4_18smem_ptr_flag_bitsILi8EEENSR_INS5_IJNSA_ILi8EEESI_EEENS5_IJSI_SC_EEEEEEEvNS4_8identityENS4_23SM90_TMA_LOAD_MULTICASTES18_vS19_EENS_8epilogue10collective6detail29Sm90TmaWarpSpecializedAdapterINS1D_15DefaultEpilogueIaSK_SK_NS1C_6thread17LinearCombinationIaLi1EiiLNS1H_9ScaleType4KindE0ELNS_15FloatRoundStyleE2EaEENS1_15EpilogueDefaultEEEEEvvEEEEvNT_6ParamsE)
        /*0008*/ 	.word	0x000000a8


	//----- nvinfo : EIATTR_FRAME_SIZE
	.align		4
.L_15:
        /*000c*/ 	.byte	0x04, 0x11
        /*000e*/ 	.short	(.L_17 - .L_16)
	.align		4
.L_16:
        /*0010*/ 	.word	index@(_ZN7cutlass13device_kernelINS_4gemm6kernel13GemmUniversalIN4cute5tupleIJiiiiEEENS1_10collective13CollectiveMmaINS1_34MainloopSm90TmaGmmaWarpSpecializedILi4ENS5_IJNS4_1CILi2EEENSA_ILi1EEESC_EEENS1_35KernelTmaWarpSpecializedCooperativeEEENS5_IJNSA_ILi256EEENSA_ILi64EEENSA_ILi32EEEEEEaNS5_IJlSC_lEEEaSK_NS4_8TiledMMAINS4_8MMA_AtomIJNS4_4SM904GMMA26MMA_64x64x32_S32S8S8_SS_TNEEEENS4_6LayoutISD_NS5_IJSC_NSA_ILi0EEESS_EEEEENS5_IJNS4_10UnderscoreESV_SV_EEEEENS4_13SM90_TMA_LOADENS4_14ComposedLayoutINS4_7SwizzleILi1ELi4ELi3EEENS4_18smem_ptr_flag_bitsILi8EEENSR_INS5_IJNSA_ILi8EEESI_EEENS5_IJSI_SC_EEEEEEEvNS4_8identityENS4_23SM90_TMA_LOAD_MULTICASTES18_vS19_EENS_8epilogue10collective6detail29Sm90TmaWarpSpecializedAdapterINS1D_15DefaultEpilogueIaSK_SK_NS1C_6thread17LinearCombinationIaLi1EiiLNS1H_9ScaleType4KindE0ELNS_15FloatRoundStyleE2EaEENS1_15EpilogueDefaultEEEEEvvEEEEvNT_6ParamsE)
        /*0014*/ 	.word	0x00000000


	//----- nvinfo : EIATTR_MIN_STACK_SIZE
	.align		4
.L_17:
        /*0018*/ 	.byte	0x04, 0x12
        /*001a*/ 	.short	(.L_19 - .L_18)
	.align		4
.L_18:
        /*001c*/ 	.word	index@(_ZN7cutlass13device_kernelINS_4gemm6kernel13GemmUniversalIN4cute5tupleIJiiiiEEENS1_10collective13CollectiveMmaINS1_34MainloopSm90TmaGmmaWarpSpecializedILi4ENS5_IJNS4_1CILi2EEENSA_ILi1EEESC_EEENS1_35KernelTmaWarpSpecializedCooperativeEEENS5_IJNSA_ILi256EEENSA_ILi64EEENSA_ILi32EEEEEEaNS5_IJlSC_lEEEaSK_NS4_8TiledMMAINS4_8MMA_AtomIJNS4_4SM904GMMA26MMA_64x64x32_S32S8S8_SS_TNEEEENS4_6LayoutISD_NS5_IJSC_NSA_ILi0EEESS_EEEEENS5_IJNS4_10UnderscoreESV_SV_EEEEENS4_13SM90_TMA_LOADENS4_14ComposedLayoutINS4_7SwizzleILi1ELi4ELi3EEENS4_18smem_ptr_flag_bitsILi8EEENSR_INS5_IJNSA_ILi8EEESI_EEENS5_IJSI_SC_EEEEEEEvNS4_8identityENS4_23SM90_TMA_LOAD_MULTICASTES18_vS19_EENS_8epilogue10collective6detail29Sm90TmaWarpSpecializedAdapterINS1D_15DefaultEpilogueIaSK_SK_NS1C_6thread17LinearCombinationIaLi1EiiLNS1H_9ScaleType4KindE0ELNS_15FloatRoundStyleE2EaEENS1_15EpilogueDefaultEEEEEvvEEEEvNT_6ParamsE)
        /*0020*/ 	.word	0x00000000
.L_19:


//--------------------- .nv.compat                --------------------------
	.section	.nv.compat,"",@"SHT_CUDA_COMPAT_INFO"
	.align	4
        /*0000*/ 	.byte	0x02, 0x09, 0x01, 0x00, 0x02, 0x02, 0x04, 0x00, 0x02, 0x05, 0x05, 0x00, 0x03, 0x07, 0x01, 0x01
        /*0010*/ 	.byte	0x02, 0x03, 0x01, 0x00, 0x02, 0x06, 0x01, 0x00, 0x04, 0x0b, 0x08, 0x00, 0x00, 0x00, 0x00, 0x00
        /*0020*/ 	.byte	0x00, 0x00, 0x00, 0x00


//--------------------- .nv.info._ZN7cutlass13device_kernelINS_4gemm6kernel13GemmUniversalIN4cute5tupleIJiiiiEEENS1_10collective13CollectiveMmaINS1_34MainloopSm90TmaGmmaWarpSpecializedILi4ENS5_IJNS4_1CILi2EEENSA_ILi1EEESC_EEENS1_35KernelTmaWarpSpecializedCooperativeEEENS5_IJNSA_ILi256EEENSA_ILi64EEENSA_ILi32EEEEEEaNS5_IJlSC_lEEEaSK_NS4_8TiledMMAINS4_8MMA_AtomIJNS4_4SM904GMMA26MMA_64x64x32_S32S8S8_SS_TNEEEENS4_6LayoutISD_NS5_IJSC_NSA_ILi0EEESS_EEEEENS5_IJNS4_10UnderscoreESV_SV_EEEEENS4_13SM90_TMA_LOADENS4_14ComposedLayoutINS4_7SwizzleILi1ELi4ELi3EEENS4_18smem_ptr_flag_bitsILi8EEENSR_INS5_IJNSA_ILi8EEESI_EEENS5_IJSI_SC_EEEEEEEvNS4_8identityENS4_23SM90_TMA_LOAD_MULTICASTES18_vS19_EENS_8epilogue10collective6detail29Sm90TmaWarpSpecializedAdapterINS1D_15DefaultEpilogueIaSK_SK_NS1C_6thread17LinearCombinationIaLi1EiiLNS1H_9ScaleType4KindE0ELNS_15FloatRoundStyleE2EaEENS1_15EpilogueDefaultEEEEEvvEEEEvNT_6ParamsE --------------------------
	.section	.nv.info._ZN7cutlass13device_kernelINS_4gemm6kernel13GemmUniversalIN4cute5tupleIJiiiiEEENS1_10collective13CollectiveMmaINS1_34MainloopSm90TmaGmmaWarpSpecializedILi4ENS5_IJNS4_1CILi2EEENSA_ILi1EEESC_EEENS1_35KernelTmaWarpSpecializedCooperativeEEENS5_IJNSA_ILi256EEENSA_ILi64EEENSA_ILi32EEEEEEaNS5_IJlSC_lEEEaSK_NS4_8TiledMMAINS4_8MMA_AtomIJNS4_4SM904GMMA26MMA_64x64x32_S32S8S8_SS_TNEEEENS4_6LayoutISD_NS5_IJSC_NSA_ILi0EEESS_EEEEENS5_IJNS4_10UnderscoreESV_SV_EEEEENS4_13SM90_TMA_LOADENS4_14ComposedLayoutINS4_7SwizzleILi1ELi4ELi3EEENS4_18smem_ptr_flag_bitsILi8EEENSR_INS5_IJNSA_ILi8EEESI_EEENS5_IJSI_SC_EEEEEEEvNS4_8identityENS4_23SM90_TMA_LOAD_MULTICASTES18_vS19_EENS_8epilogue10collective6detail29Sm90TmaWarpSpecializedAdapterINS1D_15DefaultEpilogueIaSK_SK_NS1C_6thread17LinearCombinationIaLi1EiiLNS1H_9ScaleType4KindE0ELNS_15FloatRoundStyleE2EaEENS1_15EpilogueDefaultEEEEEvvEEEEvNT_6ParamsE,"",@"SHT_CUDA_INFO"
	.sectionflags	@""
	.align	4


	//----- nvinfo : EIATTR_CUDA_API_VERSION
	.align		4
        /*0000*/ 	.byte	0x04, 0x37
        /*0002*/ 	.short	(.L_21 - .L_20)
.L_20:
        /*0004*/ 	.word	0x00000082


	//----- nvinfo : EIATTR_KPARAM_INFO
	.align		4
.L_21:
        /*0008*/ 	.byte	0x04, 0x17
        /*000a*/ 	.short	(.L_23 - .L_22)
.L_22:
        /*000c*/ 	.word	0x00000000
        /*0010*/ 	.short	0x0000
        /*0012*/ 	.short	0x0070
        /*0014*/ 	.byte	0x00, 0xf0, 0x01, 0x10


	//----- nvinfo : EIATTR_SPARSE_MMA_MASK
	.align		4
.L_23:
        /*0018*/ 	.byte	0x03, 0x50
        /*001a*/ 	.short	0x0000


	//----- nvinfo : EIATTR_MAXREG_COUNT
	.align		4
        /*001c*/ 	.byte	0x03, 0x1b
        /*001e*/ 	.short	0x00a8


	//----- nvinfo : EIATTR_NUM_BARRIERS
	.align		4
        /*0020*/ 	.byte	0x02, 0x4c
        /*0022*/ 	.byte	0x01
	.zero		1


	//----- nvinfo : EIATTR_EXTERNS
	.align		4
        /*0024*/ 	.byte	0x04, 0x0f
        /*0026*/ 	.short	(.L_25 - .L_24)


	//   ....[0]....
	.align		4
.L_24:
        /*0028*/ 	.word	index@(__assertfail)


	//----- nvinfo : EIATTR_MERCURY_ISA_VERSION
	.align		4
.L_25:
        /*002c*/ 	.byte	0x03, 0x5f
        /*002e*/ 	.short	0x0101


	//----- nvinfo : EIATTR_INT_WARP_WIDE_INSTR_OFFSETS
	.align		4
        /*0030*/ 	.byte	0x04, 0x31
        /*0032*/ 	.short	(.L_27 - .L_26)


	//   ....[0]....
.L_26:
        /*0034*/ 	.word	0x00000480


	//   ....[1]....
        /*0038*/ 	.word	0x000004b0


	//   ....[2]....
        /*003c*/ 	.word	0x00000670


	//   ....[3]....
        /*0040*/ 	.word	0x00001aa0


	//----- nvinfo : EIATTR_COOP_GROUP_MASK_REGIDS
	.align		4
.L_27:
        /*0044*/ 	.byte	0x04, 0x29
        /*0046*/ 	.short	(.L_29 - .L_28)


	//   ....[0]....
.L_28:
        /*0048*/ 	.word	0xffffffff


	//   ....[1]....
        /*004c*/ 	.word	0xffffffff


	//   ....[2]....
        /*0050*/ 	.word	0xffffffff


	//   ....[3]....
        /*0054*/ 	.word	0xffffffff


	//   ....[4]....
        /*0058*/ 	.word	0xffffffff


	//   ....[5]....
        /*005c*/ 	.word	0xffffffff


	//----- nvinfo : EIATTR_COOP_GROUP_INSTR_OFFSETS
	.align		4
.L_29:
        /*0060*/ 	.byte	0x04, 0x28
        /*0062*/ 	.short	(.L_31 - .L_30)


	//   ....[0]....
.L_30:
        /*0064*/ 	.word	0x00000060


	//   ....[1]....
        /*0068*/ 	.word	0x00000070


	//   ....[2]....
        /*006c*/ 	.word	0x00000130


	//   ....[3]....
        /*0070*/ 	.word	0x000002d0


	//   ....[4]....
        /*0074*/ 	.word	0x000007f0


	//   ....[5]....
        /*0078*/ 	.word	0x00001220


	//----- nvinfo : EIATTR_REG_RECONFIG
	.align		4
.L_31:
        /*007c*/ 	.byte	0x01, 0x54
	.zero		2


	//----- nvinfo : EIATTR_SYSCALL_OFFSETS
	.align		4
        /*0080*/ 	.byte	0x04, 0x46
        /*0082*/ 	.short	(.L_33 - .L_32)


	//   ....[0]....
.L_32:
        /*0084*/ 	.word	0x000013f0


	//----- nvinfo : EIATTR_MBARRIER_INSTR_OFFSETS
	.align		4
.L_33:
        /*0088*/ 	.byte	0x04, 0x39
        /*008a*/ 	.short	(.L_35 - .L_34)


	//   ....[0]....
.L_34:
        /*008c*/ 	.word	0x00000230
        /*0090*/ 	.word	0x000000ff
        /*0094*/ 	.word	0x00000000
        /*0098*/ 	.short	0x0100
        /*009a*/ 	.byte	0x08
	.zero		1


	//   ....[1]....
        /*009c*/ 	.word	0x00000240
        /*00a0*/ 	.word	0x000000ff
        /*00a4*/ 	.word	0x00000020
        /*00a8*/ 	.short	0x0100
        /*00aa*/ 	.byte	0x08
	.zero		1


	//   ....[2]....
        /*00ac*/ 	.word	0x00000250
        /*00b0*/ 	.word	0x000000ff
        /*00b4*/ 	.word	0x00000008
        /*00b8*/ 	.short	0x0100
        /*00ba*/ 	.byte	0x08
	.zero		1


	//   ....[3]....
        /*00bc*/ 	.word	0x00000260
        /*00c0*/ 	.word	0x000000ff
        /*00c4*/ 	.word	0x00000028
        /*00c8*/ 	.short	0x0100
        /*00ca*/ 	.byte	0x08
	.zero		1


	//   ....[4]....
        /*00cc*/ 	.word	0x00000270
        /*00d0*/ 	.word	0x000000ff
        /*00d4*/ 	.word	0x00000010
        /*00d8*/ 	.short	0x0100
        /*00da*/ 	.byte	0x08
	.zero		1


	//   ....[5]....
        /*00dc*/ 	.word	0x00000280
        /*00e0*/ 	.word	0x000000ff
        /*00e4*/ 	.word	0x00000030
        /*00e8*/ 	.short	0x0100
        /*00ea*/ 	.byte	0x08
	.zero		1


	//   ....[6]....
        /*00ec*/ 	.word	0x00000290
        /*00f0*/ 	.word	0x000000ff
        /*00f4*/ 	.word	0x00000018
        /*00f8*/ 	.short	0x0100
        /*00fa*/ 	.byte	0x08
	.zero		1


	//   ....[7]....
        /*00fc*/ 	.word	0x000002a0
        /*0100*/ 	.word	0x000000ff
        /*0104*/ 	.word	0x00000038
        /*0108*/ 	.short	0x0100
        /*010a*/ 	.byte	0x08
	.zero		1


	//   ....[8]....
        /*010c*/ 	.word	0x000006f0
        /*0110*/ 	.word	0x000000ff
        /*0114*/ 	.word	0x00000050
        /*0118*/ 	.short	0x0100
        /*011a*/ 	.byte	0x06
	.zero		1


	//   ....[9]....
        /*011c*/ 	.word	0x00000780
        /*0120*/ 	.word	0x000000ff
        /*0124*/ 	.word	0x00000058
        /*0128*/ 	.short	0x0100
        /*012a*/ 	.byte	0x06
	.zero		1


	//   ....[10]....
        /*012c*/ 	.word	0x000014c0
        /*0130*/ 	.word	0x00000003
        /*0134*/ 	.word	0x00000000
        /*0138*/ 	.short	0x010a
        /*013a*/ 	.byte	0x3f
	.zero		1


	//   ....[11]....
        /*013c*/ 	.word	0x00001500
        /*0140*/ 	.word	0x00000003
        /*0144*/ 	.word	0x00000000
        /*0148*/ 	.short	0x010a
        /*014a*/ 	.byte	0x3f
	.zero		1


	//   ....[12]....
        /*014c*/ 	.word	0x000017b0
        /*0150*/ 	.word	0x00000005
        /*0154*/ 	.word	0x00000000
        /*0158*/ 	.short	0x010a
        /*015a*/ 	.byte	0x3f
	.zero		1


	//   ....[13]....
        /*015c*/ 	.word	0x000017f0
        /*0160*/ 	.word	0x00000005
        /*0164*/ 	.word	0x00000000
        /*0168*/ 	.short	0x010a
        /*016a*/ 	.byte	0x3f
	.zero		1


	//   ....[14]....
        /*016c*/ 	.word	0x00001940
        /*0170*/ 	.word	0x00000005
        /*0174*/ 	.word	0x00000000
        /*0178*/ 	.short	0x0101
        /*017a*/ 	.byte	0x3f
	.zero		1


	//   ....[15]....
        /*017c*/ 	.word	0x00001b20
        /*0180*/ 	.word	0x00000003
        /*0184*/ 	.word	0x00000000
        /*0188*/ 	.short	0x0101
        /*018a*/ 	.byte	0x3f
	.zero		1


	//   ....[16]....
        /*018c*/ 	.word	0x00006190
        /*0190*/ 	.word	0x00000014
        /*0194*/ 	.word	0x00000020
        /*0198*/ 	.short	0x010a
        /*019a*/ 	.byte	0x3f
	.zero		1


	//   ....[17]....
        /*019c*/ 	.word	0x00006550
        /*01a0*/ 	.word	0x00000005
        /*01a4*/ 	.word	0x00000058
        /*01a8*/ 	.short	0x0101
        /*01aa*/ 	.byte	0x3f
	.zero		1


	//   ....[18]....
        /*01ac*/ 	.word	0x00006c70
        /*01b0*/ 	.word	0x00000007
        /*01b4*/ 	.word	0x00000000
        /*01b8*/ 	.short	0x010a
        /*01ba*/ 	.byte	0x3f
	.zero		1


	//   ....[19]....
        /*01bc*/ 	.word	0x00006cf0
        /*01c0*/ 	.word	0x00000008
        /*01c4*/ 	.word	0x00000000
        /*01c8*/ 	.short	0x010a
        /*01ca*/ 	.byte	0x3f
	.zero		1


	//   ....[20]....
        /*01cc*/ 	.word	0x00006d80
        /*01d0*/ 	.word	0x0000000b
        /*01d4*/ 	.word	0x00000000
        /*01d8*/ 	.short	0x010a
        /*01da*/ 	.byte	0x3f
	.zero		1


	//   ....[21]....
        /*01dc*/ 	.word	0x00006e10
        /*01e0*/ 	.word	0x00000003
        /*01e4*/ 	.word	0x00000000
        /*01e8*/ 	.short	0x010a
        /*01ea*/ 	.byte	0x3f
	.zero		1


	//   ....[22]....
        /*01ec*/ 	.word	0x00006e70
        /*01f0*/ 	.word	0x00000003
        /*01f4*/ 	.word	0x00000000
        /*01f8*/ 	.short	0x010a
        /*01fa*/ 	.byte	0x3f
	.zero		1


	//   ....[23]....
        /*01fc*/ 	.word	0x00006ec0
        /*0200*/ 	.word	0x00000005
        /*0204*/ 	.word	0x00000000
        /*0208*/ 	.short	0x010a
        /*020a*/ 	.byte	0x3f
	.zero		1


	//   ....[24]....
        /*020c*/ 	.word	0x00006f90
        /*0210*/ 	.word	0x00000014
        /*0214*/ 	.word	0x00000020
        /*0218*/ 	.short	0x010a
        /*021a*/ 	.byte	0x3f
	.zero		1


	//   ....[25]....
        /*021c*/ 	.word	0x00007060
        /*0220*/ 	.word	0x00000007
        /*0224*/ 	.word	0x00000000
        /*0228*/ 	.short	0x010a
        /*022a*/ 	.byte	0x3f
	.zero		1


	//   ....[26]....
        /*022c*/ 	.word	0x000070b0
        /*0230*/ 	.word	0x00000008
        /*0234*/ 	.word	0x00000000
        /*0238*/ 	.short	0x010a
        /*023a*/ 	.byte	0x3f
	.zero		1


	//   ....[27]....
        /*023c*/ 	.word	0x00007100
        /*0240*/ 	.word	0x0000000b
        /*0244*/ 	.word	0x00000000
        /*0248*/ 	.short	0x010a
        /*024a*/ 	.byte	0x3f
	.zero		1


	//----- nvinfo : EIATTR_NUM_MBARRIERS
	.align		4
.L_35:
        /*024c*/ 	.byte	0x03, 0x38
        /*024e*/ 	.short	0x000a


	//----- nvinfo : EIATTR_EXIT_INSTR_OFFSETS
	.align		4
        /*0250*/ 	.byte	0x04, 0x1c
        /*0252*/ 	.short	(.L_37 - .L_36)


	//   ....[0]....
.L_36:
        /*0254*/ 	.word	0x00000950


	//   ....[1]....
        /*0258*/ 	.word	0x00001160


	//   ....[2]....
        /*025c*/ 	.word	0x00005890


	//   ....[3]....
        /*0260*/ 	.word	0x00005df0


	//   ....[4]....
        /*0264*/ 	.word	0x00006e60


	//----- nvinfo : EIATTR_MAX_THREADS
	.align		4
.L_37:
        /*0268*/ 	.byte	0x04, 0x05
        /*026a*/ 	.short	(.L_39 - .L_38)
.L_38:
        /*026c*/ 	.word	0x00000180
        /*0270*/ 	.word	0x00000001
        /*0274*/ 	.word	0x00000001


	//----- nvinfo : EIATTR_CRS_STACK_SIZE
	.align		4
.L_39:
        /*0278*/ 	.byte	0x04, 0x1e
        /*027a*/ 	.short	(.L_41 - .L_40)
.L_40:
        /*027c*/ 	.word	0x00000000


	//----- nvinfo : EIATTR_CBANK_PARAM_SIZE
	.align		4
.L_41:
        /*0280*/ 	.byte	0x03, 0x19
        /*0282*/ 	.short	0x0470


	//----- nvinfo : EIATTR_PARAM_CBANK
	.align		4
        /*0284*/ 	.byte	0x04, 0x0a
        /*0286*/ 	.short	(.L_43 - .L_42)
	.align		4
.L_42:
        /*0288*/ 	.word	index@(.nv.constant0._ZN7cutlass13device_kernelINS_4gemm6kernel13GemmUniversalIN4cute5tupleIJiiiiEEENS1_10collective13CollectiveMmaINS1_34MainloopSm90TmaGmmaWarpSpecializedILi4ENS5_IJNS4_1CILi2EEENSA_ILi1EEESC_EEENS1_35KernelTmaWarpSpecializedCooperativeEEENS5_IJNSA_ILi256EEENSA_ILi64EEENSA_ILi32EEEEEEaNS5_IJlSC_lEEEaSK_NS4_8TiledMMAINS4_8MMA_AtomIJNS4_4SM904GMMA26MMA_64x64x32_S32S8S8_SS_TNEEEENS4_6LayoutISD_NS5_IJSC_NSA_ILi0EEESS_EEEEENS5_IJNS4_10UnderscoreESV_SV_EEEEENS4_13SM90_TMA_LOADENS4_14ComposedLayoutINS4_7SwizzleILi1ELi4ELi3EEENS4_18smem_ptr_flag_bitsILi8EEENSR_INS5_IJNSA_ILi8EEESI_EEENS5_IJSI_SC_EEEEEEEvNS4_8identityENS4_23SM90_TMA_LOAD_MULTICASTES18_vS19_EENS_8epilogue10collective6detail29Sm90TmaWarpSpecializedAdapterINS1D_15DefaultEpilogueIaSK_SK_NS1C_6thread17LinearCombinationIaLi1EiiLNS1H_9ScaleType4KindE0ELNS_15FloatRoundStyleE2EaEENS1_15EpilogueDefaultEEEEEvvEEEEvNT_6ParamsE)
        /*028c*/ 	.short	0x0210
        /*028e*/ 	.short	0x0470


	//----- nvinfo : EIATTR_SW_WAR
	.align		4
.L_43:
        /*0290*/ 	.byte	0x04, 0x36
        /*0292*/ 	.short	(.L_45 - .L_44)
.L_44:
        /*0294*/ 	.word	0x00000008
.L_45:


//--------------------- .nv.callgraph             --------------------------
	.section	.nv.callgraph,"",@"SHT_CUDA_CALLGRAPH"
	.align	4
	.sectionentsize	8
	.align		4
        /*0000*/ 	.word	0x00000000
	.align		4
        /*0004*/ 	.word	0xffffffff
	.align		4
        /*0008*/ 	.word	index@(_ZN7cutlass13device_kernelINS_4gemm6kernel13GemmUniversalIN4cute5tupleIJiiiiEEENS1_10collective13CollectiveMmaINS1_34MainloopSm90TmaGmmaWarpSpecializedILi4ENS5_IJNS4_1CILi2EEENSA_ILi1EEESC_EEENS1_35KernelTmaWarpSpecializedCooperativeEEENS5_IJNSA_ILi256EEENSA_ILi64EEENSA_ILi32EEEEEEaNS5_IJlSC_lEEEaSK_NS4_8TiledMMAINS4_8MMA_AtomIJNS4_4SM904GMMA26MMA_64x64x32_S32S8S8_SS_TNEEEENS4_6LayoutISD_NS5_IJSC_NSA_ILi0EEESS_EEEEENS5_IJNS4_10UnderscoreESV_SV_EEEEENS4_13SM90_TMA_LOADENS4_14ComposedLayoutINS4_7SwizzleILi1ELi4ELi3EEENS4_18smem_ptr_flag_bitsILi8EEENSR_INS5_IJNSA_ILi8EEESI_EEENS5_IJSI_SC_EEEEEEEvNS4_8identityENS4_23SM90_TMA_LOAD_MULTICASTES18_vS19_EENS_8epilogue10collective6detail29Sm90TmaWarpSpecializedAdapterINS1D_15DefaultEpilogueIaSK_SK_NS1C_6thread17LinearCombinationIaLi1EiiLNS1H_9ScaleType4KindE0ELNS_15FloatRoundStyleE2EaEENS1_15EpilogueDefaultEEEEEvvEEEEvNT_6ParamsE)
	.align		4
        /*000c*/ 	.word	index@(__assertfail)
	.align		4
        /*0010*/ 	.word	0x00000000
	.align		4
        /*0014*/ 	.word	0xfffffffe
	.align		4
        /*0018*/ 	.word	0x00000000
	.align		4
        /*001c*/ 	.word	0xfffffffd
	.align		4
        /*0020*/ 	.word	0x00000000
	.align		4
        /*0024*/ 	.word	0xfffffffc


//--------------------- .nv.constant4             --------------------------
	.section	.nv.constant4,"a",@progbits
	.align	8
	.align		8
.nv.constant4:
        /*0000*/ 	.dword	__assertfail
	.align		8
        /*0008*/ 	.dword	__unnamed_1
	.align		8
        /*0010*/ 	.dword	_ZN39_INTERNAL_78abb9ba_4_k_cu_3c6b14fa_55734cuda3std3__45__cpo5beginE
	.align		8
        /*0018*/ 	.dword	_ZN39_INTERNAL_78abb9ba_4_k_cu_3c6b14fa_55734cuda3std3__45__cpo3endE
	.align		8
        /*0020*/ 	.dword	_ZN39_INTERNAL_78abb9ba_4_k_cu_3c6b14fa_55734cuda3std3__45__cpo6cbeginE
	.align		8
        /*0028*/ 	.dword	_ZN39_INTERNAL_78abb9ba_4_k_cu_3c6b14fa_55734cuda3std3__45__cpo4cendE
	.align		8
        /*0030*/ 	.dword	_ZN39_INTERNAL_78abb9ba_4_k_cu_3c6b14fa_55734cuda3std3__441_GLOBAL__N__78abb9ba_4_k_cu_3c6b14fa_55736ignoreE
	.align		8
        /*0038*/ 	.dword	_ZN39_INTERNAL_78abb9ba_4_k_cu_3c6b14fa_55734cuda3std3__419piecewise_constructE
	.align		8
        /*0040*/ 	.dword	_ZN39_INTERNAL_78abb9ba_4_k_cu_3c6b14fa_55734cuda3std3__48in_placeE
	.align		8
        /*0048*/ 	.dword	_ZN39_INTERNAL_78abb9ba_4_k_cu_3c6b14fa_55734cuda3std6ranges3__45__cpo4swapE
	.align		8
        /*0050*/ 	.dword	_ZN39_INTERNAL_78abb9ba_4_k_cu_3c6b14fa_55734cuda3std6ranges3__45__cpo9iter_moveE
	.align		8
        /*0058*/ 	.dword	_ZN39_INTERNAL_78abb9ba_4_k_cu_3c6b14fa_55734cute7productE
	.align		8
        /*0060*/ 	.dword	_ZN39_INTERNAL_78abb9ba_4_k_cu_3c6b14fa_55734cute1_E
	.align		8
        /*0068*/ 	.dword	$str$22
	.align		8
        /*0070*/ 	.dword	$str$23


//--------------------- .text._ZN7cutlass13device_kernelINS_4gemm6kernel13GemmUniversalIN4cute5tupleIJiiiiEEENS1_10collective13CollectiveMmaINS1_34MainloopSm90TmaGmmaWarpSpecializedILi4ENS5_IJNS4_1CILi2EEENSA_ILi1EEESC_EEENS1_35KernelTmaWarpSpecializedCooperativeEEENS5_IJNSA_ILi256EEENSA_ILi64EEENSA_ILi32EEEEEEaNS5_IJlSC_lEEEaSK_NS4_8TiledMMAINS4_8MMA_AtomIJNS4_4SM904GMMA26MMA_64x64x32_S32S8S8_SS_TNEEEENS4_6LayoutISD_NS5_IJSC_NSA_ILi0EEESS_EEEEENS5_IJNS4_10UnderscoreESV_SV_EEEEENS4_13SM90_TMA_LOADENS4_14ComposedLayoutINS4_7SwizzleILi1ELi4ELi3EEENS4_18smem_ptr_flag_bitsILi8EEENSR_INS5_IJNSA_ILi8EEESI_EEENS5_IJSI_SC_EEEEEEEvNS4_8identityENS4_23SM90_TMA_LOAD_MULTICASTES18_vS19_EENS_8epilogue10collective6detail29Sm90TmaWarpSpecializedAdapterINS1D_15DefaultEpilogueIaSK_SK_NS1C_6thread17LinearCombinationIaLi1EiiLNS1H_9ScaleType4KindE0ELNS_15FloatRoundStyleE2EaEENS1_15EpilogueDefaultEEEEEvvEEEEvNT_6ParamsE --------------------------
	.section	.text._ZN7cutlass13device_kernelINS_4gemm6kernel13GemmUniversalIN4cute5tupleIJiiiiEEENS1_10collective13CollectiveMmaINS1_34MainloopSm90TmaGmmaWarpSpecializedILi4ENS5_IJNS4_1CILi2EEENSA_ILi1EEESC_EEENS1_35KernelTmaWarpSpecializedCooperativeEEENS5_IJNSA_ILi256EEENSA_ILi64EEENSA_ILi32EEEEEEaNS5_IJlSC_lEEEaSK_NS4_8TiledMMAINS4_8MMA_AtomIJNS4_4SM904GMMA26MMA_64x64x32_S32S8S8_SS_TNEEEENS4_6LayoutISD_NS5_IJSC_NSA_ILi0EEESS_EEEEENS5_IJNS4_10UnderscoreESV_SV_EEEEENS4_13SM90_TMA_LOADENS4_14ComposedLayoutINS4_7SwizzleILi1ELi4ELi3EEENS4_18smem_ptr_flag_bitsILi8EEENSR_INS5_IJNSA_ILi8EEESI_EEENS5_IJSI_SC_EEEEEEEvNS4_8identityENS4_23SM90_TMA_LOAD_MULTICASTES18_vS19_EENS_8epilogue10collective6detail29Sm90TmaWarpSpecializedAdapterINS1D_15DefaultEpilogueIaSK_SK_NS1C_6thread17LinearCombinationIaLi1EiiLNS1H_9ScaleType4KindE0ELNS_15FloatRoundStyleE2EaEENS1_15EpilogueDefaultEEEEEvvEEEEvNT_6ParamsE,"ax",@progbits
	.align	128
.text._ZN7cutlass13device_kernelINS_4gemm6kernel13GemmUniversalIN4cute5tupleIJiiiiEEENS1_10collective13CollectiveMmaINS1_34MainloopSm90TmaGmmaWarpSpecializedILi4ENS5_IJNS4_1CILi2EEENSA_ILi1EEESC_EEENS1_35KernelTmaWarpSpecializedCooperativeEEENS5_IJNSA_ILi256EEENSA_ILi64EEENSA_ILi32EEEEEEaNS5_IJlSC_lEEEaSK_NS4_8TiledMMAINS4_8MMA_AtomIJNS4_4SM904GMMA26MMA_64x64x32_S32S8S8_SS_TNEEEENS4_6LayoutISD_NS5_IJSC_NSA_ILi0EEESS_EEEEENS5_IJNS4_10UnderscoreESV_SV_EEEEENS4_13SM90_TMA_LOADENS4_14ComposedLayoutINS4_7SwizzleILi1ELi4ELi3EEENS4_18smem_ptr_flag_bitsILi8EEENSR_INS5_IJNSA_ILi8EEESI_EEENS5_IJSI_SC_EEEEEEEvNS4_8identityENS4_23SM90_TMA_LOAD_MULTICASTES18_vS19_EENS_8epilogue10collective6detail29Sm90TmaWarpSpecializedAdapterINS1D_15DefaultEpilogueIaSK_SK_NS1C_6thread17LinearCombinationIaLi1EiiLNS1H_9ScaleType4KindE0ELNS_15FloatRoundStyleE2EaEENS1_15EpilogueDefaultEEEEEvvEEEEvNT_6ParamsE:
        .type           _ZN7cutlass13device_kernelINS_4gemm6kernel13GemmUniversalIN4cute5tupleIJiiiiEEENS1_10collective13CollectiveMmaINS1_34MainloopSm90TmaGmmaWarpSpecializedILi4ENS5_IJNS4_1CILi2EEENSA_ILi1EEESC_EEENS1_35KernelTmaWarpSpecializedCooperativeEEENS5_IJNSA_ILi256EEENSA_ILi64EEENSA_ILi32EEEEEEaNS5_IJlSC_lEEEaSK_NS4_8TiledMMAINS4_8MMA_AtomIJNS4_4SM904GMMA26MMA_64x64x32_S32S8S8_SS_TNEEEENS4_6LayoutISD_NS5_IJSC_NSA_ILi0EEESS_EEEEENS5_IJNS4_10UnderscoreESV_SV_EEEEENS4_13SM90_TMA_LOADENS4_14ComposedLayoutINS4_7SwizzleILi1ELi4ELi3EEENS4_18smem_ptr_flag_bitsILi8EEENSR_INS5_IJNSA_ILi8EEESI_EEENS5_IJSI_SC_EEEEEEEvNS4_8identityENS4_23SM90_TMA_LOAD_MULTICASTES18_vS19_EENS_8epilogue10collective6detail29Sm90TmaWarpSpecializedAdapterINS1D_15DefaultEpilogueIaSK_SK_NS1C_6thread17LinearCombinationIaLi1EiiLNS1H_9ScaleType4KindE0ELNS_15FloatRoundStyleE2EaEENS1_15EpilogueDefaultEEEEEvvEEEEvNT_6ParamsE,@function
        .size           _ZN7cutlass13device_kernelINS_4gemm6kernel13GemmUniversalIN4cute5tupleIJiiiiEEENS1_10collective13CollectiveMmaINS1_34MainloopSm90TmaGmmaWarpSpecializedILi4ENS5_IJNS4_1CILi2EEENSA_ILi1EEESC_EEENS1_35KernelTmaWarpSpecializedCooperativeEEENS5_IJNSA_ILi256EEENSA_ILi64EEENSA_ILi32EEEEEEaNS5_IJlSC_lEEEaSK_NS4_8TiledMMAINS4_8MMA_AtomIJNS4_4SM904GMMA26MMA_64x64x32_S32S8S8_SS_TNEEEENS4_6LayoutISD_NS5_IJSC_NSA_ILi0EEESS_EEEEENS5_IJNS4_10UnderscoreESV_SV_EEEEENS4_13SM90_TMA_LOADENS4_14ComposedLayoutINS4_7SwizzleILi1ELi4ELi3EEENS4_18smem_ptr_flag_bitsILi8EEENSR_INS5_IJNSA_ILi8EEESI_EEENS5_IJSI_SC_EEEEEEEvNS4_8identityENS4_23SM90_TMA_LOAD_MULTICASTES18_vS19_EENS_8epilogue10collective6detail29Sm90TmaWarpSpecializedAdapterINS1D_15DefaultEpilogueIaSK_SK_NS1C_6thread17LinearCombinationIaLi1EiiLNS1H_9ScaleType4KindE0ELNS_15FloatRoundStyleE2EaEENS1_15EpilogueDefaultEEEEEvvEEEEvNT_6ParamsE,(.L_x_201 - _ZN7cutlass13device_kernelINS_4gemm6kernel13GemmUniversalIN4cute5tupleIJiiiiEEENS1_10collective13CollectiveMmaINS1_34MainloopSm90TmaGmmaWarpSpecializedILi4ENS5_IJNS4_1CILi2EEENSA_ILi1EEESC_EEENS1_35KernelTmaWarpSpecializedCooperativeEEENS5_IJNSA_ILi256EEENSA_ILi64EEENSA_ILi32EEEEEEaNS5_IJlSC_lEEEaSK_NS4_8TiledMMAINS4_8MMA_AtomIJNS4_4SM904GMMA26MMA_64x64x32_S32S8S8_SS_TNEEEENS4_6LayoutISD_NS5_IJSC_NSA_ILi0EEESS_EEEEENS5_IJNS4_10UnderscoreESV_SV_EEEEENS4_13SM90_TMA_LOADENS4_14ComposedLayoutINS4_7SwizzleILi1ELi4ELi3EEENS4_18smem_ptr_flag_bitsILi8EEENSR_INS5_IJNSA_ILi8EEESI_EEENS5_IJSI_SC_EEEEEEEvNS4_8identityENS4_23SM90_TMA_LOAD_MULTICASTES18_vS19_EENS_8epilogue10collective6detail29Sm90TmaWarpSpecializedAdapterINS1D_15DefaultEpilogueIaSK_SK_NS1C_6thread17LinearCombinationIaLi1EiiLNS1H_9ScaleType4KindE0ELNS_15FloatRoundStyleE2EaEENS1_15EpilogueDefaultEEEEEvvEEEEvNT_6ParamsE)
        .other          _ZN7cutlass13device_kernelINS_4gemm6kernel13GemmUniversalIN4cute5tupleIJiiiiEEENS1_10collective13CollectiveMmaINS1_34MainloopSm90TmaGmmaWarpSpecializedILi4ENS5_IJNS4_1CILi2EEENSA_ILi1EEESC_EEENS1_35KernelTmaWarpSpecializedCooperativeEEENS5_IJNSA_ILi256EEENSA_ILi64EEENSA_ILi32EEEEEEaNS5_IJlSC_lEEEaSK_NS4_8TiledMMAINS4_8MMA_AtomIJNS4_4SM904GMMA26MMA_64x64x32_S32S8S8_SS_TNEEEENS4_6LayoutISD_NS5_IJSC_NSA_ILi0EEESS_EEEEENS5_IJNS4_10UnderscoreESV_SV_EEEEENS4_13SM90_TMA_LOADENS4_14ComposedLayoutINS4_7SwizzleILi1ELi4ELi3EEENS4_18smem_ptr_flag_bitsILi8EEENSR_INS5_IJNSA_ILi8EEESI_EEENS5_IJSI_SC_EEEEEEEvNS4_8identityENS4_23SM90_TMA_LOAD_MULTICASTES18_vS19_EENS_8epilogue10collective6detail29Sm90TmaWarpSpecializedAdapterINS1D_15DefaultEpilogueIaSK_SK_NS1C_6thread17LinearCombinationIaLi1EiiLNS1H_9ScaleType4KindE0ELNS_15FloatRoundStyleE2EaEENS1_15EpilogueDefaultEEEEEvvEEEEvNT_6ParamsE,@"STO_CUDA_ENTRY STV_DEFAULT"
_ZN7cutlass13device_kernelINS_4gemm6kernel13GemmUniversalIN4cute5tupleIJiiiiEEENS1_10collective13CollectiveMmaINS1_34MainloopSm90TmaGmmaWarpSpecializedILi4ENS5_IJNS4_1CILi2EEENSA_ILi1EEESC_EEENS1_35KernelTmaWarpSpecializedCooperativeEEENS5_IJNSA_ILi256EEENSA_ILi64EEENSA_ILi32EEEEEEaNS5_IJlSC_lEEEaSK_NS4_8TiledMMAINS4_8MMA_AtomIJNS4_4SM904GMMA26MMA_64x64x32_S32S8S8_SS_TNEEEENS4_6LayoutISD_NS5_IJSC_NSA_ILi0EEESS_EEEEENS5_IJNS4_10UnderscoreESV_SV_EEEEENS4_13SM90_TMA_LOADENS4_14ComposedLayoutINS4_7SwizzleILi1ELi4ELi3EEENS4_18smem_ptr_flag_bitsILi8EEENSR_INS5_IJNSA_ILi8EEESI_EEENS5_IJSI_SC_EEEEEEEvNS4_8identityENS4_23SM90_TMA_LOAD_MULTICASTES18_vS19_EENS_8epilogue10collective6detail29Sm90TmaWarpSpecializedAdapterINS1D_15DefaultEpilogueIaSK_SK_NS1C_6thread17LinearCombinationIaLi1EiiLNS1H_9ScaleType4KindE0ELNS_15FloatRoundStyleE2EaEENS1_15EpilogueDefaultEEEEEvvEEEEvNT_6ParamsE:
[----:B------:R-:W0:Y:S01]  /*0000*/  LDC R1, c[0x0][0x28] ;  /* 0x00000a00ff017b82 */ /* 0x000e220000000800 */
[----:B------:R-:W1:Y:S01]  /*0010*/  S2R R18, SR_TID.X ;  /* 0x0000000000127919 */ /* 0x000e620000002100 */
[----:B------:R-:W-:Y:S01]  /*0020*/  ELECT P0, URZ, PT ;  /* 0x00000000003f782f */ /* 0x000fe20003800000 */
[----:B------:R-:W-:Y:S01]  /*0030*/  BSSY B0, `(.L_x_0) ;  /* 0x000000f000007945 */ /* 0x000fe20003800000 */
[--C-:B-1----:R-:W-:Y:S02]  /*0040*/  SHF.R.U32.HI R0, RZ, 0x5, R18.reuse ;  /* 0x00000005ff007819 */ /* 0x102fe40000011612 */
[----:B------:R-:W-:-:S03]  /*0050*/  SHF.R.U32.HI R3, RZ, 0x7, R18 ;  /* 0x00000007ff037819 */ /* 0x000fc60000011612 */
[----:B------:R-:W1:Y:S04]  /*0060*/  SHFL.IDX PT, R2, R0, RZ, 0x1f ;  /* 0x00001fff00027589 */ /* 0x000e6800000e0000 */
[----:B------:R2:W3:Y:S01]  /*0070*/  SHFL.IDX PT, R5, R3, RZ, 0x1f ;  /* 0x00001fff03057589 */ /* 0x0004e200000e0000 */
[----:B-1----:R-:W-:-:S13]  /*0080*/  ISETP.NE.OR P0, PT, R2, RZ, !P0 ;  /* 0x000000ff0200720c */ /* 0x002fda0004705670 */
[----:B0-23--:R-:W-:Y:S05]  /*0090*/  @P0 BRA `(.L_x_1) ;  /* 0x0000000000200947 */ /* 0x00dfea0003800000 */
[----:B------:R-:W-:Y:S02]  /*00a0*/  ULDC.64 UR4, c[0x0][0x198] ;  /* 0x0000660000047ab9 */ /* 0x000fe40000000a00 */
[----:B------:R-:W-:Y:S02]  /*00b0*/  UIADD3 UR6, UP0, UR4, 0xf0, URZ ;  /* 0x000000f004067890 */ /* 0x000fe4000ff1e03f */
[----:B------:R-:W-:Y:S02]  /*00c0*/  UIADD3 UR4, UP1, UR4, 0x1f0, URZ ;  /* 0x000001f004047890 */ /* 0x000fe4000ff3e03f */
[----:B------:R-:W-:Y:S02]  /*00d0*/  UIADD3.X UR7, URZ, UR5, URZ, UP0, !UPT ;  /* 0x000000053f077290 */ /* 0x000fe400087fe43f */
[----:B------:R-:W-:-:S07]  /*00e0*/  UIADD3.X UR5, URZ, UR5, URZ, UP1, !UPT ;  /* 0x000000053f057290 */ /* 0x000fce0008ffe43f */
[----:B------:R0:W-:Y:S02]  /*00f0*/  UTMACCTL.PF [UR6] ;  /* 0x00000000060079b9 */ /* 0x0001e40008040000 */
[----:B------:R0:W-:Y:S02]  /*0100*/  UTMACCTL.PF [UR4] ;  /* 0x00000000040079b9 */ /* 0x0001e40008040000 */
[----:B0-----:R-:W-:Y:S01]  /*0110*/  NOP ;  /* 0x0000000000007918 */ /* 0x001fe20000000000 */
.L_x_1:
[----:B------:R-:W-:Y:S05]  /*0120*/  BSYNC B0 ;  /* 0x0000000000007941 */ /* 0x000fea0003800000 */
.L_x_0:
[----:B------:R-:W0:Y:S02]  /*0130*/  SHFL.IDX PT, R3, R0, RZ, 0x1f ;  /* 0x00001fff00037589 */ /* 0x000e2400000e0000 */
[----:B0-----:R-:W-:-:S13]  /*0140*/  ISETP.NE.AND P0, PT, R3, RZ, PT ;  /* 0x000000ff0300720c */ /* 0x001fda0003f05270 */
[----:B------:R-:W-:Y:S05]  /*0150*/  @P0 BRA `(.L_x_2) ;  /* 0x0000000000580947 */ /* 0x000fea0003800000 */
[----:B------:R-:W0:Y:S01]  /*0160*/  S2UR UR8, SR_CgaCtaId ;  /* 0x00000000000879c3 */ /* 0x000e220000008800 */
[----:B------:R-:W-:Y:S01]  /*0170*/  UMOV UR4, 0x400 ;  /* 0x0000040000047882 */ /* 0x000fe20000000000 */
[----:B------:R-:W-:Y:S01]  /*0180*/  UMOV UR5, 0x1 ;  /* 0x0000000100057882 */ /* 0x000fe20000000000 */
[----:B------:R-:W-:Y:S01]  /*0190*/  UMOV UR6, 0x4 ;  /* 0x0000000400067882 */ /* 0x000fe20000000000 */
[----:B------:R-:W-:Y:S01]  /*01a0*/  ELECT P0, URZ, PT ;  /* 0x00000000003f782f */ /* 0x000fe20003800000 */
[----:B------:R-:W-:-:S04]  /*01b0*/  UIADD3 UR6, -UR6, 0x100000, URZ ;  /* 0x0010000006067890 */ /* 0x000fc8000fffe13f */
[----:B------:R-:W-:Y:S02]  /*01c0*/  USHF.L.U32 UR7, UR6, 0xb, URZ ;  /* 0x0000000b06077899 */ /* 0x000fe4000800063f */
[----:B------:R-:W-:Y:S02]  /*01d0*/  USHF.L.U32 UR6, UR6, 0x1, URZ ;  /* 0x0000000106067899 */ /* 0x000fe4000800063f */
[----:B0-----:R-:W-:Y:S02]  /*01e0*/  ULEA UR8, UR8, UR4, 0x18 ;  /* 0x0000000408087291 */ /* 0x001fe4000f8ec03f */
[----:B------:R-:W-:-:S04]  /*01f0*/  UIADD3 UR4, -UR5, 0x100000, URZ ;  /* 0x0010000005047890 */ /* 0x000fc8000fffe13f */
[----:B------:R-:W-:Y:S02]  /*0200*/  USHF.L.U32 UR5, UR4, 0xb, URZ ;  /* 0x0000000b04057899 */ /* 0x000fe4000800063f */
[----:B------:R-:W-:Y:S01]  /*0210*/  USHF.L.U32 UR4, UR4, 0x1, URZ ;  /* 0x0000000104047899 */ /* 0x000fe2000800063f */
[----:B------:R-:W0:Y:S11]  /*0220*/  FENCE.VIEW.ASYNC.S ;  /* 0x00000000000073c6 */ /* 0x000e360000000000 */
[----:B0-----:R0:W1:Y:S01]  /*0230*/  SYNCS.EXCH.64 URZ, [UR8], UR4 ;  /* 0x00000004083f75b2 */ /* 0x0010620008000100 */
[----:B------:R0:W2:Y:S01]  /*0240*/  SYNCS.EXCH.64 URZ, [UR8+0x20], UR6 ;  /* 0x00002006083f75b2 */ /* 0x0000a20008000100 */
[----:B------:R0:W3:Y:S01]  /*0250*/  SYNCS.EXCH.64 URZ, [UR8+0x8], UR4 ;  /* 0x00000804083f75b2 */ /* 0x0000e20008000100 */
[----:B------:R0:W4:Y:S01]  /*0260*/  SYNCS.EXCH.64 URZ, [UR8+0x28], UR6 ;  /* 0x00002806083f75b2 */ /* 0x0001220008000100 */
[----:B------:R0:W0:Y:S01]  /*0270*/  SYNCS.EXCH.64 URZ, [UR8+0x10], UR4 ;  /* 0x00001004083f75b2 */ /* 0x0000220008000100 */
[----:B------:R0:W0:Y:S01]  /*0280*/  SYNCS.EXCH.64 URZ, [UR8+0x30], UR6 ;  /* 0x00003006083f75b2 */ /* 0x0000220008000100 */
[----:B------:R0:W0:Y:S01]  /*0290*/  SYNCS.EXCH.64 URZ, [UR8+0x18], UR4 ;  /* 0x00001804083f75b2 */ /* 0x0000220008000100 */
[----:B------:R0:W0:Y:S01]  /*02a0*/  SYNCS.EXCH.64 URZ, [UR8+0x38], UR6 ;  /* 0x00003806083f75b2 */ /* 0x0000220008000100 */
[----:B------:R-:W-:Y:S01]  /*02b0*/  NOP ;  /* 0x0000000000007918 */ /* 0x000fe20000000000 */
.L_x_2:
[----:B------:R-:W-:Y:S01]  /*02c0*/  SHF.R.S32.HI R7, RZ, 0x1f, R18 ;  /* 0x0000001fff077819 */ /* 0x000fe20000011412 */
[----:B------:R-:W5:Y:S01]  /*02d0*/  SHFL.IDX PT, R0, R0, RZ, 0x1f ;  /* 0x00001fff00007589 */ /* 0x000f6200000e0000 */
[----:B0-----:R-:W0:Y:S01]  /*02e0*/  S2UR UR8, SR_CTAID.X ;  /* 0x00000000000879c3 */ /* 0x001e220000002500 */
[----:B------:R-:W-:Y:S02]  /*02f0*/  ELECT P0, URZ, PT ;  /* 0x00000000003f782f */ /* 0x000fe40003800000 */
[----:B------:R-:W-:Y:S01]  /*0300*/  LEA.HI R7, R7, R18, RZ, 0x7 ;  /* 0x0000001207077211 */ /* 0x000fe200078f38ff */
[----:B------:R-:W1:Y:S01]  /*0310*/  S2R R4, SR_CTAID.Y ;  /* 0x0000000000047919 */ /* 0x000e620000002600 */
[----:B------:R-:W-:Y:S01]  /*0320*/  SHF.R.S32.HI R8, RZ, 0x1f, R3 ;  /* 0x0000001fff087819 */ /* 0x000fe20000011403 */
[----:B------:R-:W-:Y:S01]  /*0330*/  ULDC UR4, c[0x0][0x150] ;  /* 0x0000540000047ab9 */ /* 0x000fe20000000800 */
[----:B------:R-:W-:Y:S01]  /*0340*/  LOP3.LUT R7, R7, 0xffffff80, RZ, 0xc0, !PT ;  /* 0xffffff8007077812 */ /* 0x000fe200078ec0ff */
[----:B------:R-:W-:Y:S01]  /*0350*/  NOP ;  /* 0x0000000000007918 */ /* 0x000fe20000000000 */
[----:B------:R-:W-:Y:S01]  /*0360*/  LEA.HI R8, R8, R3, RZ, 0x2 ;  /* 0x0000000308087211 */ /* 0x000fe200078f10ff */
[----:B------:R-:W2:Y:S01]  /*0370*/  LDC R10, c[0x0][0x144] ;  /* 0x00005100ff0a7b82 */ /* 0x000ea20000000800 */
[----:B------:R-:W-:Y:S01]  /*0380*/  NOP ;  /* 0x0000000000007918 */ /* 0x000fe20000000000 */
[----:B------:R-:W-:Y:S01]  /*0390*/  IMAD.IADD R6, R18, 0x1, -R7 ;  /* 0x0000000112067824 */ /* 0x000fe200078e0a07 */
[----:B------:R-:W-:Y:S01]  /*03a0*/  LOP3.LUT R8, R8, 0x3ffffffc, RZ, 0xc0, !PT ;  /* 0x3ffffffc08087812 */ /* 0x000fe200078ec0ff */
[----:B------:R-:W-:Y:S01]  /*03b0*/  IMAD.MOV.U32 R23, RZ, RZ, 0x1 ;  /* 0x00000001ff177424 */ /* 0x000fe200078e00ff */
[----:B------:R-:W-:-:S02]  /*03c0*/  ISETP.NE.AND P3, PT, R5, RZ, PT ;  /* 0x000000ff0500720c */ /* 0x000fc40003f65270 */
[----:B------:R-:W-:Y:S01]  /*03d0*/  SHF.R.S32.HI R7, RZ, 0x1f, R6 ;  /* 0x0000001fff077819 */ /* 0x000fe20000011406 */
[----:B------:R-:W-:Y:S01]  /*03e0*/  IMAD.IADD R8, R3, 0x1, -R8 ;  /* 0x0000000103087824 */ /* 0x000fe200078e0a08 */
[----:B------:R-:W3:Y:S02]  /*03f0*/  LDC R13, c[0x0][0x140] ;  /* 0x00005000ff0d7b82 */ /* 0x000ee40000000800 */
[----:B------:R-:W-:Y:S02]  /*0400*/  LEA.HI R7, R7, R6, RZ, 0x3 ;  /* 0x0000000607077211 */ /* 0x000fe400078f18ff */
[----:B-----5:R-:W-:Y:S02]  /*0410*/  ISETP.NE.OR P0, PT, R0, RZ, !P0 ;  /* 0x000000ff0000720c */ /* 0x020fe40004705670 */
[--C-:B------:R-:W-:Y:S02]  /*0420*/  SHF.R.S32.HI R0, RZ, 0x3, R7.reuse ;  /* 0x00000003ff007819 */ /* 0x100fe40000011407 */
[----:B------:R-:W-:-:S02]  /*0430*/  SHF.R.S32.HI R7, RZ, 0x1f, R7 ;  /* 0x0000001fff077819 */ /* 0x000fc40000011407 */
[----:B0-----:R-:W-:Y:S02]  /*0440*/  I2FP.F32.U32 R9, UR8 ;  /* 0x0000000800097c45 */ /* 0x001fe40008201000 */
[----:B------:R-:W-:-:S03]  /*0450*/  LEA.HI R7, R7, R0, RZ, 0x2 ;  /* 0x0000000007077211 */ /* 0x000fc600078f10ff */
[----:B------:R-:W-:Y:S01]  /*0460*/  FMUL R9, R9, UR4 ;  /* 0x0000000409097c20 */ /* 0x000fe20008400000 */
[----:B------:R-:W-:Y:S01]  /*0470*/  LOP3.LUT R7, R7, 0xfffffffc, RZ, 0xc0, !PT ;  /* 0xfffffffc07077812 */ /* 0x000fe200078ec0ff */
[----:B------:R-:W-:Y:S01]  /*0480*/  VOTEU.ALL UP0, P0 ;  /* 0x00000000003f7886 */ /* 0x000fe20000000000 */
[----:B-1----:R-:W-:Y:S01]  /*0490*/  I2FP.F32.U32 R3, R4 ;  /* 0x0000000400037245 */ /* 0x002fe20000201000 */
[----:B------:R-:W-:Y:S01]  /*04a0*/  ULDC UR4, c[0x0][0x154] ;  /* 0x0000550000047ab9 */ /* 0x000fe20000000800 */
[----:B------:R-:W-:Y:S01]  /*04b0*/  VOTEU.ALL UP1, P0 ;  /* 0x00000000003f7886 */ /* 0x000fe20000020000 */
[----:B------:R-:W0:Y:S01]  /*04c0*/  F2I.U32.TRUNC.NTZ R9, R9 ;  /* 0x0000000900097305 */ /* 0x000e22000020f000 */
[----:B------:R-:W-:Y:S01]  /*04d0*/  IMAD.IADD R7, R0, 0x1, -R7 ;  /* 0x0000000100077824 */ /* 0x000fe200078e0a07 */
[----:B------:R-:W1:Y:S01]  /*04e0*/  @!UP0 S2UR UR7, SR_CgaCtaId ;  /* 0x00000000000789c3 */ /* 0x000e620000008800 */
[----:B------:R-:W-:Y:S01]  /*04f0*/  FMUL R12, R3, UR4 ;  /* 0x00000004030c7c20 */ /* 0x000fe20008400000 */
[----:B------:R-:W-:Y:S01]  /*0500*/  UMOV UR4, 0x20 ;  /* 0x0000002000047882 */ /* 0x000fe20000000000 */
[----:B------:R-:W-:Y:S01]  /*0510*/  IMAD R8, R8, 0x4, R7 ;  /* 0x0000000408087824 */ /* 0x000fe200078e0207 */
[----:B------:R-:W-:Y:S01]  /*0520*/  @!UP0 UMOV UR6, 0x400 ;  /* 0x0000040000068882 */ /* 0x000fe20000000000 */
[----:B------:R-:W-:-:S04]  /*0530*/  @!UP0 UIADD3 UR4, -UR4, 0x100000, URZ ;  /* 0x0010000004048890 */ /* 0x000fc8000fffe13f */
[----:B------:R-:W-:Y:S02]  /*0540*/  @!UP0 USHF.L.U32 UR5, UR4, 0xb, URZ ;  /* 0x0000000b04058899 */ /* 0x000fe4000800063f */
[----:B------:R-:W-:Y:S01]  /*0550*/  @!UP0 USHF.L.U32 UR4, UR4, 0x1, URZ ;  /* 0x0000000104048899 */ /* 0x000fe2000800063f */
[----:B---3--:R-:W-:Y:S01]  /*0560*/  ISETP.EQ.U32.AND P2, PT, R13, 0x1, PT ;  /* 0x000000010d00780c */ /* 0x008fe20003f42070 */
[----:B------:R-:W3:Y:S01]  /*0570*/  F2I.U32.TRUNC.NTZ R12, R12 ;  /* 0x0000000c000c7305 */ /* 0x000ee2000020f000 */
[----:B------:R-:W-:Y:S01]  /*0580*/  LEA.HI R0, R8, R8, RZ, 0x1 ;  /* 0x0000000808007211 */ /* 0x000fe200078f08ff */
[----:B------:R-:W5:Y:S03]  /*0590*/  LDC R7, c[0x0][0x148] ;  /* 0x00005200ff077b82 */ /* 0x000f660000000800 */
[----:B------:R-:W-:Y:S01]  /*05a0*/  LOP3.LUT R11, R0, 0xfffffffe, RZ, 0xc0, !PT ;  /* 0xfffffffe000b7812 */ /* 0x000fe200078ec0ff */
[----:B0-----:R-:W-:Y:S01]  /*05b0*/  IMAD.MOV R15, RZ, RZ, -R9 ;  /* 0x000000ffff0f7224 */ /* 0x001fe200078e0a09 */
[----:B------:R-:W-:-:S03]  /*05c0*/  SHF.R.S32.HI R9, RZ, 0x1f, R2 ;  /* 0x0000001fff097819 */ /* 0x000fc60000011402 */
[----:B--2---:R-:W-:Y:S01]  /*05d0*/  IMAD R3, R10, R15, UR8 ;  /* 0x000000080a037e24 */ /* 0x004fe2000f8e020f */
[----:B------:R-:W-:Y:S01]  /*05e0*/  LEA.HI R9, R9, R2, RZ, 0x2 ;  /* 0x0000000209097211 */ /* 0x000fe200078f10ff */
[C---:B------:R-:W-:Y:S02]  /*05f0*/  IMAD.IADD R0, R8.reuse, 0x1, -R11 ;  /* 0x0000000108007824 */ /* 0x040fe400078e0a0b */
[----:B------:R-:W-:Y:S01]  /*0600*/  IMAD.SHL.U32 R11, R8, 0x4, RZ ;  /* 0x00000004080b7824 */ /* 0x000fe200078e00ff */
[----:B------:R-:W-:Y:S01]  /*0610*/  LOP3.LUT R9, R9, 0xfffffffc, RZ, 0xc0, !PT ;  /* 0xfffffffc09097812 */ /* 0x000fe200078ec0ff */
[----:B---3--:R-:W-:Y:S01]  /*0620*/  IMAD.MOV R24, RZ, RZ, -R12 ;  /* 0x000000ffff187224 */ /* 0x008fe200078e0a0c */
[----:B------:R-:W-:Y:S01]  /*0630*/  ISETP.NE.AND P4, PT, R0, R3, PT ;  /* 0x000000030000720c */ /* 0x000fe20003f85270 */
[----:B-1----:R-:W-:Y:S01]  /*0640*/  @!UP0 ULEA UR6, UR7, UR6, 0x18 ;  /* 0x0000000607068291 */ /* 0x002fe2000f8ec03f */
[----:B------:R-:W-:Y:S01]  /*0650*/  LOP3.LUT R22, R8, 0xc, R11, 0x78, !PT ;  /* 0x0000000c08167812 */ /* 0x000fe200078e780b */
[----:B------:R-:W-:Y:S01]  /*0660*/  IMAD.IADD R0, R2, 0x1, -R9 ;  /* 0x0000000102007824 */ /* 0x000fe200078e0a09 */
[----:B------:R-:W-:Y:S01]  /*0670*/  VOTEU.ALL UP0, P0 ;  /* 0x00000000003f7886 */ /* 0x000fe20000000000 */
[----:B------:R-:W-:Y:S01]  /*0680*/  LOP3.LUT P0, RZ, R6, 0x7, RZ, 0xc0, !PT ;  /* 0x0000000706ff7812 */ /* 0x000fe2000780c0ff */
[----:B------:R-:W-:-:S02]  /*0690*/  VIADD R6, R5, 0xffffffff ;  /* 0xffffffff05067836 */ /* 0x000fc40000000000 */
[----:B------:R-:W-:Y:S01]  /*06a0*/  ISETP.NE.AND P1, PT, R0, 0x3, PT ;  /* 0x000000030000780c */ /* 0x000fe20003f25270 */
[----:B-----5:R-:W-:Y:S01]  /*06b0*/  IMAD R9, R7, R24, R4 ;  /* 0x0000001807097224 */ /* 0x020fe200078e0204 */
[----:B------:R-:W-:Y:S02]  /*06c0*/  ISETP.LT.U32.AND P0, PT, R22, 0x2, !P0 ;  /* 0x000000021600780c */ /* 0x000fe40004701070 */
[----:B------:R-:W-:Y:S01]  /*06d0*/  ISETP.EQ.OR P1, PT, R0, RZ, !P1 ;  /* 0x000000ff0000720c */ /* 0x000fe20004f22670 */
[----:B------:R-:W0:Y:S02]  /*06e0*/  FENCE.VIEW.ASYNC.S ;  /* 0x00000000000073c6 */ /* 0x000e240000000000 */
[----:B0-----:R0:W1:Y:S01]  /*06f0*/  @!UP0 SYNCS.EXCH.64 URZ, [UR6+0x50], UR4 ;  /* 0x00005004063f85b2 */ /* 0x0010620008000100 */
[----:B------:R-:W-:Y:S02]  /*0700*/  @P4 LEA.HI R2, R22, R22, RZ, 0x1 ;  /* 0x0000001616024211 */ /* 0x000fe400078f08ff */
[----:B------:R-:W-:-:S02]  /*0710*/  ISETP.EQ.AND P1, PT, R5, RZ, P1 ;  /* 0x000000ff0500720c */ /* 0x000fc40000f22270 */
[----:B------:R-:W-:Y:S02]  /*0720*/  @P4 SHF.R.S32.HI R2, RZ, 0x1, R2 ;  /* 0x00000001ff024819 */ /* 0x000fe40000011402 */
[----:B------:R-:W-:Y:S02]  /*0730*/  ISETP.GE.U32.AND P6, PT, R6, 0x2, PT ;  /* 0x000000020600780c */ /* 0x000fe40003fc6070 */
[----:B------:R-:W-:Y:S02]  /*0740*/  @P4 ISETP.NE.AND P5, PT, R2, R9, PT ;  /* 0x000000090200420c */ /* 0x000fe40003fa5270 */
[----:B------:R-:W-:Y:S02]  /*0750*/  SEL R2, RZ, 0x1, !P0 ;  /* 0x00000001ff027807 */ /* 0x000fe40004000000 */
[----:B------:R-:W-:Y:S02]  /*0760*/  @P4 SEL R23, RZ, 0x1, P5 ;  /* 0x00000001ff174807 */ /* 0x000fe40002800000 */
[----:B------:R-:W-:Y:S01]  /*0770*/  SEL R19, RZ, 0x1, !P1 ;  /* 0x00000001ff137807 */ /* 0x000fe20004800000 */
[----:B------:R0:W2:Y:S01]  /*0780*/  @!UP1 SYNCS.EXCH.64 URZ, [UR6+0x58], UR4 ;  /* 0x00005804063f95b2 */ /* 0x0000a20008000100 */
[----:B------:R-:W-:Y:S01]  /*0790*/  LOP3.LUT R23, R23, R2, RZ, 0xc0, !PT ;  /* 0x0000000217177212 */ /* 0x000fe200078ec0ff */
[----:B------:R-:W-:Y:S01]  /*07a0*/  NOP ;  /* 0x0000000000007918 */ /* 0x000fe20000000000 */
[----:B------:R-:W-:Y:S01]  /*07b0*/  SEL R19, R19, 0x2, P6 ;  /* 0x0000000213137807 */ /* 0x000fe20003000000 */
[----:B------:R-:W-:Y:S06]  /*07c0*/  @!P2 BRA `(.L_x_3) ;  /* 0x000000000008a947 */ /* 0x000fec0003800000 */
[----:B-12-4-:R-:W-:Y:S01]  /*07d0*/  UCGABAR_ARV ;  /* 0x00000000000079c7 */ /* 0x016fe20008000000 */
[----:B------:R-:W-:Y:S05]  /*07e0*/  BRA `(.L_x_4) ;  /* 0x0000000000047947 */ /* 0x000fea0003800000 */
.L_x_3:
[----:B-12-4-:R-:W-:Y:S01]  /*07f0*/  NOP ;  /* 0x0000000000007918 */ /* 0x016fe20000000000 */
.L_x_4:
[----:B------:R-:W1:Y:S01]  /*0800*/  LDC R2, c[0x0][0x65c] ;  /* 0x00019700ff027b82 */ /* 0x000e620000000800 */
[----:B------:R-:W-:Y:S02]  /*0810*/  IMAD.U32 R8, RZ, RZ, UR8 ;  /* 0x00000008ff087e24 */ /* 0x000fe4000f8e00ff */
[----:B------:R-:W-:Y:S01]  /*0820*/  IMAD.MOV.U32 R9, RZ, RZ, RZ ;  /* 0x000000ffff097224 */ /* 0x000fe200078e00ff */
[----:B-1----:R-:W-:-:S04]  /*0830*/  ISETP.NE.AND P1, PT, R2, 0x1, PT ;  /* 0x000000010200780c */ /* 0x002fc80003f25270 */
[----:B------:R-:W-:-:S09]  /*0840*/  P2R R5, PR, RZ, 0x2 ;  /* 0x00000002ff057803 */ /* 0x000fd20000000000 */
[----:B------:R-:W1:Y:S01]  /*0850*/  @P1 LDC R17, c[0x0][0x10] ;  /* 0x00000400ff111b82 */ /* 0x000e620000000800 */
[----:B------:R-:W-:Y:S02]  /*0860*/  @P1 IMAD.MOV.U32 R5, RZ, RZ, RZ ;  /* 0x000000ffff051224 */ /* 0x000fe400078e00ff */
[----:B------:R-:W-:-:S05]  /*0870*/  @P1 IMAD.MOV.U32 R13, RZ, RZ, RZ ;  /* 0x000000ffff0d1224 */ /* 0x000fca00078e00ff */
[----:B------:R-:W2:Y:S01]  /*0880*/  @!P1 LDC R11, c[0x0][0xc] ;  /* 0x00000300ff0b9b82 */ /* 0x000ea20000000800 */
[----:B-1----:R-:W-:-:S04]  /*0890*/  @P1 IMAD.WIDE.U32 R16, R17, UR8, R4 ;  /* 0x0000000811101c25 */ /* 0x002fc8000f8e0004 */
[----:B------:R-:W-:Y:S02]  /*08a0*/  @P1 IMAD.IADD R17, R17, 0x1, R13 ;  /* 0x0000000111111824 */ /* 0x000fe400078e020d */
[----:B--2---:R-:W-:-:S04]  /*08b0*/  @!P1 IMAD.WIDE.U32 R8, R4, R11, R8 ;  /* 0x0000000b04089225 */ /* 0x004fc800078e0008 */
[----:B------:R-:W-:Y:S02]  /*08c0*/  @!P1 IMAD.MOV.U32 R16, RZ, RZ, R8 ;  /* 0x000000ffff109224 */ /* 0x000fe400078e0008 */
[----:B------:R-:W-:Y:S01]  /*08d0*/  @!P1 IMAD.MOV.U32 R17, RZ, RZ, R9 ;  /* 0x000000ffff119224 */ /* 0x000fe200078e0009 */
[----:B------:R-:W-:Y:S06]  /*08e0*/  @!P2 BRA `(.L_x_5) ;  /* 0x00000000000ca947 */ /* 0x000fec0003800000 */
[----:B------:R-:W-:Y:S01]  /*08f0*/  UCGABAR_WAIT ;  /* 0x0000000000007dc7 */ /* 0x000fe20008000000 */
[----:B------:R-:W-:Y:S01]  /*0900*/  CCTL.IVALL ;  /* 0x00000000ff00798f */ /* 0x000fe20002000000 */
[----:B------:R-:W-:Y:S05]  /*0910*/  BRA `(.L_x_6) ;  /* 0x0000000000047947 */ /* 0x000fea0003800000 */
.L_x_5:
[----:B------:R-:W-:Y:S06]  /*0920*/  BAR.SYNC.DEFER_BLOCKING 0x0 ;  /* 0x0000000000007b1d */ /* 0x000fec0000010000 */
.L_x_6:
[----:B------:R-:W-:Y:S05]  /*0930*/  @!P3 BRA `(.L_x_7) ;  /* 0x0000004c00d8b947 */ /* 0x000fea0003800000 */
[----:B------:R-:W-:-:S13]  /*0940*/  ISETP.GT.U32.AND P0, PT, R6, 0x1, PT ;  /* 0x000000010600780c */ /* 0x000fda0003f04070 */
[----:B0-----:R-:W-:Y:S05]  /*0950*/  @P0 EXIT ;  /* 0x000000000000094d */ /* 0x001fea0003800000 */
[----:B------:R-:W-:Y:S01]  /*0960*/  ULDC.64 UR4, c[0x0][0x650] ;  /* 0x0001940000047ab9 */ /* 0x000fe20000000a00 */
[----:B------:R-:W-:Y:S01]  /*0970*/  PRMT R0, RZ, 0x7610, R0 ;  /* 0x00007610ff007816 */ /* 0x000fe20000000000 */
[----:B------:R-:W-:Y:S01]  /*0980*/  IMAD.MOV.U32 R92, RZ, RZ, -0x1 ;  /* 0xffffffffff5c7424 */ /* 0x000fe200078e00ff */
[----:B------:R-:W-:Y:S01]  /*0990*/  ISETP.GE.U32.AND P0, PT, R16, UR4, PT ;  /* 0x0000000410007c0c */ /* 0x000fe2000bf06070 */
[----:B------:R-:W-:Y:S02]  /*09a0*/  IMAD.MOV.U32 R93, RZ, RZ, -0x1 ;  /* 0xffffffffff5d7424 */ /* 0x000fe400078e00ff */
[----:B------:R-:W-:Y:S01]  /*09b0*/  IMAD.MOV.U32 R88, RZ, RZ, -0x1 ;  /* 0xffffffffff587424 */ /* 0x000fe200078e00ff */
[----:B------:R-:W-:-:S13]  /*09c0*/  ISETP.GE.U32.AND.EX P0, PT, R17, UR5, PT, P0 ;  /* 0x0000000511007c0c */ /* 0x000fda000bf06100 */
[----:B------:R-:W-:Y:S05]  /*09d0*/  @P0 BRA `(.L_x_8) ;  /* 0x0000000400280947 */ /* 0x000fea0003800000 */
[----:B------:R-:W0:Y:S01]  /*09e0*/  LDC.64 R20, c[0x0][0x628] ;  /* 0x00018a00ff147b82 */ /* 0x000e220000000a00 */
[----:B------:R-:W-:Y:S02]  /*09f0*/  IMAD.MOV.U32 R8, RZ, RZ, R16 ;  /* 0x000000ffff087224 */ /* 0x000fe400078e0010 */
[----:B------:R-:W-:-:S05]  /*0a00*/  IMAD.MOV.U32 R9, RZ, RZ, R17 ;  /* 0x000000ffff097224 */ /* 0x000fca00078e0011 */
[----:B------:R-:W1:Y:S08]  /*0a10*/  LDC R0, c[0x0][0x630] ;  /* 0x00018c00ff007b82 */ /* 0x000e700000000800 */
[----:B------:R-:W2:Y:S01]  /*0a20*/  LDC.64 R26, c[0x0][0x620] ;  /* 0x00018800ff1a7b82 */ /* 0x000ea20000000a00 */
[----:B0-----:R-:W-:-:S04]  /*0a30*/  ISETP.NE.U32.AND P0, PT, R20, RZ, PT ;  /* 0x000000ff1400720c */ /* 0x001fc80003f05070 */
[----:B------:R-:W-:-:S13]  /*0a40*/  ISETP.NE.AND.EX P0, PT, R21, RZ, PT, P0 ;  /* 0x000000ff1500720c */ /* 0x000fda0003f05300 */
[----:B-12---:R-:W-:Y:S05]  /*0a50*/  @!P0 BRA `(.L_x_9) ;  /* 0x0000000000288947 */ /* 0x006fea0003800000 */
[----:B------:R-:W0:Y:S02]  /*0a60*/  LDC R13, c[0x0][0x634] ;  /* 0x00018d00ff0d7b82 */ /* 0x000e240000000800 */
[----:B0-----:R-:W-:-:S05]  /*0a70*/  IADD3 R13, P0, R16, R13, RZ ;  /* 0x0000000d100d7210 */ /* 0x001fca0007f1e0ff */
[----:B------:R-:W-:-:S04]  /*0a80*/  IMAD.X R15, RZ, RZ, R17, P0 ;  /* 0x000000ffff0f7224 */ /* 0x000fc800000e0611 */
[----:B------:R-:W-:-:S04]  /*0a90*/  IMAD.WIDE.U32 R8, R15, R20, RZ ;  /* 0x000000140f087225 */ /* 0x000fc800078e00ff */
[----:B------:R-:W-:-:S04]  /*0aa0*/  IMAD.WIDE.U32 R10, P0, R13, R21, R8 ;  /* 0x000000150d0a7225 */ /* 0x000fc80007800008 */
[----:B------:R-:W-:-:S04]  /*0ab0*/  IMAD.WIDE.U32 R8, R13, R20, RZ ;  /* 0x000000140d087225 */ /* 0x000fc800078e00ff */
[----:B------:R-:W-:Y:S01]  /*0ac0*/  IMAD.X R13, RZ, RZ, RZ, P0 ;  /* 0x000000ffff0d7224 */ /* 0x000fe200000e06ff */
[----:B------:R-:W-:Y:S01]  /*0ad0*/  IADD3 RZ, P0, R9, R10, RZ ;  /* 0x0000000a09ff7210 */ /* 0x000fe20007f1e0ff */
[----:B------:R-:W-:-:S04]  /*0ae0*/  IMAD.MOV.U32 R12, RZ, RZ, R11 ;  /* 0x000000ffff0c7224 */ /* 0x000fc800078e000b */
[----:B------:R-:W-:-:S08]  /*0af0*/  IMAD.WIDE.U32.X R8, R15, R21, R12, P0 ;  /* 0x000000150f087225 */ /* 0x000fd000000e040c */
.L_x_9:
[----:B------:R-:W0:Y:S01]  /*0b00*/  LDC.64 R20, c[0x0][0x640] ;  /* 0x00019000ff147b82 */ /* 0x000e220000000a00 */
[--C-:B------:R-:W-:Y:S01]  /*0b10*/  SHF.R.U64 R88, R8, R0, R9.reuse ;  /* 0x0000000008587219 */ /* 0x100fe20000001209 */
[----:B------:R-:W-:Y:S01]  /*0b20*/  IMAD R28, R7, R24, R4 ;  /* 0x00000018071c7224 */ /* 0x000fe200078e0204 */
[----:B------:R-:W-:Y:S01]  /*0b30*/  SHF.R.U32.HI R0, RZ, R0, R9 ;  /* 0x00000000ff007219 */ /* 0x000fe20000011609 */
[----:B------:R-:W-:Y:S01]  /*0b40*/  IMAD.MOV.U32 R25, RZ, RZ, 0x1 ;  /* 0x00000001ff197424 */ /* 0x000fe200078e00ff */
[----:B------:R-:W-:-:S03]  /*0b50*/  IADD3 R5, P0, RZ, -R88, RZ ;  /* 0x80000058ff057210 */ /* 0x000fc60007f1e0ff */
[----:B------:R-:W1:Y:S02]  /*0b60*/  LDC R6, c[0x0][0x618] ;  /* 0x00018600ff067b82 */ /* 0x000e640000000800 */
[----:B------:R-:W-:-:S04]  /*0b70*/  IMAD.X R9, RZ, RZ, ~R0, P0 ;  /* 0x000000ffff097224 */ /* 0x000fc800000e0e00 */
[-C--:B------:R-:W-:Y:S02]  /*0b80*/  IMAD R0, R9, R26.reuse, RZ ;  /* 0x0000001a09007224 */ /* 0x080fe400078e02ff */
[----:B------:R-:W2:Y:S01]  /*0b90*/  LDC R11, c[0x0][0x608] ;  /* 0x00018200ff0b7b82 */ /* 0x000ea20000000800 */
[----:B------:R-:W-:-:S04]  /*0ba0*/  IMAD.WIDE.U32 R8, R5, R26, R16 ;  /* 0x0000001a05087225 */ /* 0x000fc800078e0010 */
[----:B------:R-:W-:-:S03]  /*0bb0*/  IMAD R5, R5, R27, R0 ;  /* 0x0000001b05057224 */ /* 0x000fc600078e0200 */
[----:B------:R-:W3:Y:S01]  /*0bc0*/  LDC R12, c[0x0][0x658] ;  /* 0x00019600ff0c7b82 */ /* 0x000ee20000000800 */
[----:B0-----:R-:W-:Y:S01]  /*0bd0*/  ISETP.NE.U32.AND P0, PT, R20, RZ, PT ;  /* 0x000000ff1400720c */ /* 0x001fe20003f05070 */
[----:B------:R-:W-:Y:S02]  /*0be0*/  IMAD.IADD R5, R9, 0x1, R5 ;  /* 0x0000000109057824 */ /* 0x000fe400078e0205 */
[----:B------:R-:W-:Y:S01]  /*0bf0*/  IMAD.MOV.U32 R9, RZ, RZ, -0x1 ;  /* 0xffffffffff097424 */ /* 0x000fe200078e00ff */
[----:B------:R-:W-:-:S03]  /*0c00*/  ISETP.NE.AND.EX P0, PT, R21, RZ, PT, P0 ;  /* 0x000000ff1500720c */ /* 0x000fc60003f05300 */
[----:B------:R-:W0:Y:S01]  /*0c10*/  LDC R15, c[0x0][0x600] ;  /* 0x00018000ff0f7b82 */ /* 0x000e220000000800 */
[-CC-:B-1----:R-:W-:Y:S02]  /*0c20*/  SHF.R.U64 R13, R8, R6.reuse, R5.reuse ;  /* 0x00000006080d7219 */ /* 0x182fe40000001205 */
[----:B------:R-:W-:-:S05]  /*0c30*/  SHF.R.U32.HI R0, RZ, R6, R5 ;  /* 0x00000006ff007219 */ /* 0x000fca0000011605 */
[----:B------:R-:W1:Y:S01]  /*0c40*/  LDC R14, c[0x0][0x648] ;  /* 0x00019200ff0e7b82 */ /* 0x000e620000000800 */
[-CC-:B--2---:R-:W-:Y:S02]  /*0c50*/  SHF.R.U64 R29, R13, R11.reuse, R0.reuse ;  /* 0x0000000b0d1d7219 */ /* 0x184fe40000001200 */
[----:B------:R-:W-:-:S05]  /*0c60*/  SHF.R.U32.HI R5, RZ, R11, R0 ;  /* 0x0000000bff057219 */ /* 0x000fca0000011600 */
[----:B------:R-:W2:Y:S01]  /*0c70*/  LDC R26, c[0x0][0x638] ;  /* 0x00018e00ff1a7b82 */ /* 0x000ea20000000800 */
[-CC-:B---3--:R-:W-:Y:S02]  /*0c80*/  SHF.R.U64 R24, R29, R12.reuse, R5.reuse ;  /* 0x0000000c1d187219 */ /* 0x188fe40000001205 */
[-C--:B------:R-:W-:Y:S02]  /*0c90*/  SHF.L.U32 R0, R9, R12.reuse, RZ ;  /* 0x0000000c09007219 */ /* 0x080fe400000006ff */
[----:B------:R-:W-:Y:S01]  /*0ca0*/  SHF.R.U32.HI R5, RZ, R12, R5 ;  /* 0x0000000cff057219 */ /* 0x000fe20000011605 */
[----:B------:R-:W-:Y:S01]  /*0cb0*/  IMAD.MOV.U32 R4, RZ, RZ, R24 ;  /* 0x000000ffff047224 */ /* 0x000fe200078e0018 */
[----:B------:R-:W-:Y:S01]  /*0cc0*/  LOP3.LUT R10, RZ, R0, RZ, 0x33, !PT ;  /* 0x00000000ff0a7212 */ /* 0x000fe200078e33ff */
[----:B------:R-:W3:Y:S01]  /*0cd0*/  LDC R27, c[0x0][0x610] ;  /* 0x00018400ff1b7b82 */ /* 0x000ee20000000800 */
[----:B------:R-:W-:Y:S05]  /*0ce0*/  @!P0 BRA `(.L_x_10) ;  /* 0x0000000000288947 */ /* 0x000fea0003800000 */
[----:B------:R-:W4:Y:S02]  /*0cf0*/  LDC R9, c[0x0][0x64c] ;  /* 0x00019300ff097b82 */ /* 0x000f240000000800 */
[----:B----4-:R-:W-:-:S05]  /*0d00*/  IADD3 R9, P0, R24, R9, RZ ;  /* 0x0000000918097210 */ /* 0x010fca0007f1e0ff */
        /* <DEDUP_REMOVED lines=8> */
.L_x_10:
[----:B-1----:R-:W-:Y:S01]  /*0d90*/  SHF.R.U64 R4, R4, R14, R5 ;  /* 0x0000000e04047219 */ /* 0x002fe20000001205 */
[----:B0-----:R-:W-:Y:S01]  /*0da0*/  VIADD R6, R15, 0xffffffff ;  /* 0xffffffff0f067836 */ /* 0x001fe20000000000 */
[----:B------:R-:W-:Y:S02]  /*0db0*/  SHF.L.U32 R0, R25, R12, RZ ;  /* 0x0000000c19007219 */ /* 0x000fe400000006ff */
[----:B------:R-:W-:Y:S01]  /*0dc0*/  LOP3.LUT R5, R29, R10, RZ, 0xc0, !PT ;  /* 0x0000000a1d057212 */ /* 0x000fe200078ec0ff */
[----:B------:R-:W-:Y:S01]  /*0dd0*/  IMAD.MOV R7, RZ, RZ, -R4 ;  /* 0x000000ffff077224 */ /* 0x000fe200078e0a04 */
[----:B------:R-:W-:Y:S02]  /*0de0*/  SEL R3, R3, R28, !P1 ;  /* 0x0000001c03037207 */ /* 0x000fe40004800000 */
[----:B------:R-:W-:Y:S01]  /*0df0*/  LOP3.LUT R6, R13, R6, RZ, 0xc0, !PT ;  /* 0x000000060d067212 */ /* 0x000fe200078ec0ff */
[----:B------:R-:W-:Y:S02]  /*0e00*/  IMAD R4, R0, R4, R5 ;  /* 0x0000000400047224 */ /* 0x000fe400078e0205 */
[----:B--2---:R-:W-:-:S02]  /*0e10*/  IMAD R0, R7, R26, R24 ;  /* 0x0000001a07007224 */ /* 0x004fc400078e0218 */
[----:B---3--:R-:W-:Y:S02]  /*0e20*/  IMAD R3, R4, R27, R3 ;  /* 0x0000001b04037224 */ /* 0x008fe400078e0203 */
[----:B------:R-:W-:Y:S02]  /*0e30*/  IMAD R92, R0, R15, R6 ;  /* 0x0000000f005c7224 */ /* 0x000fe400078e0206 */
[----:B------:R-:W-:-:S03]  /*0e40*/  IMAD.MOV.U32 R4, RZ, RZ, 0x1 ;  /* 0x00000001ff047424 */ /* 0x000fc600078e00ff */
[----:B------:R-:W-:Y:S02]  /*0e50*/  SEL R93, R92, R3, !P1 ;  /* 0x000000035c5d7207 */ /* 0x000fe40004800000 */
[----:B------:R-:W-:Y:S02]  /*0e60*/  PRMT R0, R4, 0x7610, R0 ;  /* 0x0000761004007816 */ /* 0x000fe40000000000 */
[----:B------:R-:W-:-:S07]  /*0e70*/  SEL R92, R3, R92, !P1 ;  /* 0x0000005c035c7207 */ /* 0x000fce0004800000 */
.L_x_8:
[----:B------:R-:W-:-:S08]  /*0e80*/  NOP ;  /* 0x0000000000007918 */ /* 0x000fd00000000000 */
[----:B------:R-:W0:Y:S02]  /*0e90*/  USETMAXREG.TRY_ALLOC.CTAPOOL UP0, 0xe8 ;  /* 0x000000e8000079c8 */ /* 0x000e240008000600 */
[----:B0-----:R-:W-:-:S13]  /*0ea0*/  PLOP3.LUT P0, PT, PT, PT, UP0, 0x80, 0x0 ;  /* 0x000000000000781c */ /* 0x001fda0003f0f008 */
[----:B------:R-:W-:Y:S05]  /*0eb0*/  @!P0 BRA `(.L_x_8) ;  /* 0xfffffffc00f08947 */ /* 0x000fea000383ffff */
[----:B------:R-:W-:Y:S01]  /*0ec0*/  ULDC.64 UR4, c[0x0][0x598] ;  /* 0x0001660000047ab9 */ /* 0x000fe20000000a00 */
[----:B------:R-:W-:Y:S01]  /*0ed0*/  ULDC.64 UR36, c[0x0][0x208] ;  /* 0x0000820000247ab9 */ /* 0x000fe20000000a00 */
[----:B------:R-:W-:-:S04]  /*0ee0*/  ISETP.NE.U32.AND P0, PT, RZ, UR4, PT ;  /* 0x00000004ff007c0c */ /* 0x000fc8000bf05070 */
[----:B------:R-:W-:-:S13]  /*0ef0*/  ISETP.NE.AND.EX P0, PT, RZ, UR5, PT, P0 ;  /* 0x00000005ff007c0c */ /* 0x000fda000bf05300 */
[----:B------:R-:W-:Y:S05]  /*0f00*/  @!P0 BRA `(.L_x_11) ;  /* 0x00000000001c8947 */ /* 0x000fea0003800000 */
[----:B------:R-:W0:Y:S02]  /*0f10*/  LDC.64 R4, c[0x0][0x598] ;  /* 0x00016600ff047b82 */ /* 0x000e240000000a00 */
[----:B0-----:R-:W2:Y:S02]  /*0f20*/  LDG.E.64 R4, desc[UR36][R4.64] ;  /* 0x0000002404047981 */ /* 0x001ea4000c1e1b00 */
[----:B--2---:R-:W-:-:S04]  /*0f30*/  ISETP.NE.U32.AND P0, PT, R4, RZ, PT ;  /* 0x000000ff0400720c */ /* 0x004fc80003f05070 */
[----:B------:R-:W-:-:S13]  /*0f40*/  ISETP.NE.AND.EX P0, PT, R5, RZ, PT, P0 ;  /* 0x000000ff0500720c */ /* 0x000fda0003f05300 */
[----:B------:R-:W-:Y:S05]  /*0f50*/  @!P0 BRA `(.L_x_11) ;  /* 0x0000000000088947 */ /* 0x000fea0003800000 */
[----:B------:R0:W5:Y:S01]  /*0f60*/  LD.E R89, desc[UR36][R4.64] ;  /* 0x0000002404597980 */ /* 0x000162000c101900 */
[----:B------:R-:W-:Y:S05]  /*0f70*/  BRA `(.L_x_12) ;  /* 0x0000000000247947 */ /* 0x000fea0003800000 */
.L_x_11:
[----:B------:R-:W-:Y:S02]  /*0f80*/  ULDC.64 UR4, c[0x0][0x588] ;  /* 0x0001620000047ab9 */ /* 0x000fe40000000a00 */
[----:B------:R-:W-:-:S04]  /*0f90*/  ISETP.NE.U32.AND P0, PT, RZ, UR4, PT ;  /* 0x00000004ff007c0c */ /* 0x000fc8000bf05070 */
[----:B------:R-:W-:-:S13]  /*0fa0*/  ISETP.NE.AND.EX P0, PT, RZ, UR5, PT, P0 ;  /* 0x00000005ff007c0c */ /* 0x000fda000bf05300 */
[----:B------:R-:W-:Y:S05]  /*0fb0*/  @!P0 BRA `(.L_x_13) ;  /* 0x00000000000c8947 */ /* 0x000fea0003800000 */
[----:B------:R-:W0:Y:S02]  /*0fc0*/  LDC.64 R4, c[0x0][0x588] ;  /* 0x00016200ff047b82 */ /* 0x000e240000000a00 */
[----:B0-----:R1:W5:Y:S01]  /*0fd0*/  LDG.E R89, desc[UR36][R4.64] ;  /* 0x0000002404597981 */ /* 0x001362000c1e1900 */
[----:B------:R-:W-:Y:S05]  /*0fe0*/  BRA `(.L_x_12) ;  /* 0x0000000000087947 */ /* 0x000fea0003800000 */
.L_x_13:
[----:B------:R-:W-:Y:S02]  /*0ff0*/  ULDC UR4, c[0x0][0x580] ;  /* 0x0001600000047ab9 */ /* 0x000fe40000000800 */
[----:B------:R-:W-:-:S07]  /*1000*/  IMAD.U32 R89, RZ, RZ, UR4 ;  /* 0x00000004ff597e24 */ /* 0x000fce000f8e00ff */
.L_x_12:
[----:B------:R-:W-:Y:S02]  /*1010*/  ULDC.64 UR4, c[0x0][0x5a0] ;  /* 0x0001680000047ab9 */ /* 0x000fe40000000a00 */
[----:B------:R-:W-:-:S04]  /*1020*/  ISETP.NE.U32.AND P0, PT, RZ, UR4, PT ;  /* 0x00000004ff007c0c */ /* 0x000fc8000bf05070 */
[----:B------:R-:W-:-:S13]  /*1030*/  ISETP.NE.AND.EX P0, PT, RZ, UR5, PT, P0 ;  /* 0x00000005ff007c0c */ /* 0x000fda000bf05300 */
[----:B------:R-:W-:Y:S05]  /*1040*/  @!P0 BRA `(.L_x_14) ;  /* 0x00000000001c8947 */ /* 0x000fea0003800000 */
[----:B01----:R-:W0:Y:S02]  /*1050*/  LDC.64 R4, c[0x0][0x5a0] ;  /* 0x00016800ff047b82 */ /* 0x003e240000000a00 */
[----:B0-----:R-:W2:Y:S02]  /*1060*/  LDG.E.64 R4, desc[UR36][R4.64] ;  /* 0x0000002404047981 */ /* 0x001ea4000c1e1b00 */
[----:B--2---:R-:W-:-:S04]  /*1070*/  ISETP.NE.U32.AND P0, PT, R4, RZ, PT ;  /* 0x000000ff0400720c */ /* 0x004fc80003f05070 */
[----:B------:R-:W-:-:S13]  /*1080*/  ISETP.NE.AND.EX P0, PT, R5, RZ, PT, P0 ;  /* 0x000000ff0500720c */ /* 0x000fda0003f05300 */
[----:B------:R-:W-:Y:S05]  /*1090*/  @!P0 BRA `(.L_x_14) ;  /* 0x0000000000088947 */ /* 0x000fea0003800000 */
[----:B------:R0:W5:Y:S01]  /*10a0*/  LD.E R90, desc[UR36][R4.64] ;  /* 0x00000024045a7980 */ /* 0x000162000c101900 */
[----:B------:R-:W-:Y:S05]  /*10b0*/  BRA `(.L_x_15) ;  /* 0x0000000000247947 */ /* 0x000fea0003800000 */
.L_x_14:
[----:B------:R-:W-:Y:S02]  /*10c0*/  ULDC.64 UR4, c[0x0][0x590] ;  /* 0x0001640000047ab9 */ /* 0x000fe40000000a00 */
[----:B------:R-:W-:-:S04]  /*10d0*/  ISETP.NE.U32.AND P0, PT, RZ, UR4, PT ;  /* 0x00000004ff007c0c */ /* 0x000fc8000bf05070 */
[----:B------:R-:W-:-:S13]  /*10e0*/  ISETP.NE.AND.EX P0, PT, RZ, UR5, PT, P0 ;  /* 0x00000005ff007c0c */ /* 0x000fda000bf05300 */
[----:B------:R-:W-:Y:S05]  /*10f0*/  @!P0 BRA `(.L_x_16) ;  /* 0x00000000000c8947 */ /* 0x000fea0003800000 */
[----:B------:R-:W2:Y:S02]  /*1100*/  LDC.64 R90, c[0x0][0x590] ;  /* 0x00016400ff5a7b82 */ /* 0x000ea40000000a00 */
[----:B--2---:R2:W5:Y:S01]  /*1110*/  LDG.E R90, desc[UR36][R90.64] ;  /* 0x000000245a5a7981 */ /* 0x004562000c1e1900 */
[----:B------:R-:W-:Y:S05]  /*1120*/  BRA `(.L_x_15) ;  /* 0x0000000000087947 */ /* 0x000fea0003800000 */
.L_x_16:
[----:B------:R-:W-:Y:S02]  /*1130*/  ULDC UR4, c[0x0][0x584] ;  /* 0x0001610000047ab9 */ /* 0x000fe40000000800 */
[----:B------:R-:W-:-:S07]  /*1140*/  IMAD.U32 R90, RZ, RZ, UR4 ;  /* 0x00000004ff5a7e24 */ /* 0x000fce000f8e00ff */
.L_x_15:
[----:B------:R-:W-:-:S13]  /*1150*/  LOP3.LUT P0, RZ, R0, 0xff, RZ, 0xc0, !PT ;  /* 0x000000ff00ff7812 */ /* 0x000fda000780c0ff */
[----:B------:R-:W-:Y:S05]  /*1160*/  @!P0 EXIT ;  /* 0x000000000000894d */ /* 0x000fea0003800000 */
[----:B------:R-:W-:Y:S01]  /*1170*/  ULDC UR4, c[0x0][0x28c] ;  /* 0x0000a30000047ab9 */ /* 0x000fe20000000800 */
[----:B------:R-:W-:Y:S01]  /*1180*/  UMOV UR38, URZ ;  /* 0x0000003f00267c82 */ /* 0x000fe20008000000 */
[----:B------:R-:W-:Y:S01]  /*1190*/  UIADD3 UR4, UR4, 0x1f, URZ ;  /* 0x0000001f04047890 */ /* 0x000fe2000fffe03f */
[----:B------:R-:W-:-:S03]  /*11a0*/  UMOV UR39, URZ ;  /* 0x0000003f00277c82 */ /* 0x000fc60008000000 */
[----:B------:R-:W-:-:S04]  /*11b0*/  USHF.R.S32.HI UR5, URZ, 0x1f, UR4 ;  /* 0x0000001f3f057899 */ /* 0x000fc80008011404 */
[----:B------:R-:W-:-:S04]  /*11c0*/  ULEA.HI UR5, UR5, UR4, URZ, 0x5 ;  /* 0x0000000405057291 */ /* 0x000fc8000f8f283f */
[----:B------:R-:W-:-:S12]  /*11d0*/  USHF.R.S32.HI UR40, URZ, 0x5, UR5 ;  /* 0x000000053f287899 */ /* 0x000fd80008011405 */
.L_x_166:
[----:B------:R-:W-:Y:S01]  /*11e0*/  LOP3.LUT R0, R18, 0x80, RZ, 0xc0, !PT ;  /* 0x0000008012007812 */ /* 0x000fe200078ec0ff */
[----:B------:R-:W3:Y:S01]  /*11f0*/  S2UR UR7, SR_CgaCtaId ;  /* 0x00000000000779c3 */ /* 0x000ee20000008800 */
[----:B------:R-:W-:Y:S02]  /*1200*/  UMOV UR6, 0x400 ;  /* 0x0000040000067882 */ /* 0x000fe40000000000 */
[----:B------:R-:W-:-:S06]  /*1210*/  SHF.R.U32.HI R0, RZ, 0x7, R0 ;  /* 0x00000007ff007819 */ /* 0x000fcc0000011600 */
[----:B----4-:R-:W4:Y:S01]  /*1220*/  SHFL.IDX PT, R0, R0, RZ, 0x1f ;  /* 0x00001fff00007589 */ /* 0x010f2200000e0000 */
[----:B---3--:R-:W-:Y:S01]  /*1230*/  ULEA UR6, UR7, UR6, 0x18 ;  /* 0x0000000607067291 */ /* 0x008fe2000f8ec03f */
[----:B----4-:R-:W-:-:S13]  /*1240*/  R2UR UR4, R0 ;  /* 0x00000000000472ca */ /* 0x010fda00000e0000 */
[----:B------:R-:W-:-:S04]  /*1250*/  ULEA.HI UR5, UR4, UR4, URZ, 0x1 ;  /* 0x0000000404057291 */ /* 0x000fc8000f8f083f */
[----:B------:R-:W-:-:S04]  /*1260*/  ULOP3.LUT UR5, UR5, 0x1ffffe, URZ, 0xc0, !UPT ;  /* 0x001ffffe05057892 */ /* 0x000fc8000f8ec03f */
[----:B------:R-:W-:-:S03]  /*1270*/  UIADD3 UR5, UR4, -UR5, URZ ;  /* 0x8000000504057290 */ /* 0x000fc6000fffe03f */
[----:B------:R-:W-:Y:S01]  /*1280*/  ULDC UR4, c[0x0][0x28c] ;  /* 0x0000a30000047ab9 */ /* 0x000fe20000000800 */
[----:B------:R-:W-:Y:S01]  /*1290*/  ULEA UR5, UR5, UR6, 0xb ;  /* 0x0000000605057291 */ /* 0x000fe2000f8e583f */
[----:B------:R-:W-:-:S03]  /*12a0*/  ISETP.LT.AND P0, PT, RZ, UR4, PT ;  /* 0x00000004ff007c0c */ /* 0x000fc6000bf01270 */
[----:B------:R-:W-:-:S04]  /*12b0*/  UIADD3 UR5, UR5, 0x100, URZ ;  /* 0x0000010005057890 */ /* 0x000fc8000fffe03f */
[----:B------:R-:W-:-:S04]  /*12c0*/  USHF.R.U32.HI UR5, URZ, 0x4, UR5 ;  /* 0x000000043f057899 */ /* 0x000fc80008011605 */
[----:B------:R-:W-:-:S04]  /*12d0*/  ULOP3.LUT UR5, UR5, 0x3fff, URZ, 0xc0, !UPT ;  /* 0x00003fff05057892 */ /* 0x000fc8000f8ec03f */
[----:B------:R-:W-:Y:S01]  /*12e0*/  ULOP3.LUT UR41, UR5, 0x10000, URZ, 0xfc, !UPT ;  /* 0x0001000005297892 */ /* 0x000fe2000f8efc3f */
[----:B01----:R-:W-:Y:S11]  /*12f0*/  @P0 BRA `(.L_x_17) ;  /* 0x0000000000400947 */ /* 0x003ff60003800000 */
[----:B------:R-:W-:Y:S01]  /*1300*/  MOV R0, 0x0 ;  /* 0x0000000000007802 */ /* 0x000fe20000000f00 */
[----:B------:R-:W-:Y:S01]  /*1310*/  ULDC.64 UR4, c[0x4][0x68] ;  /* 0x01001a0000047ab9 */ /* 0x000fe20000000a00 */
[----:B------:R-:W-:Y:S01]  /*1320*/  ULDC.64 UR6, c[0x4][0x8] ;  /* 0x0100020000067ab9 */ /* 0x000fe20000000a00 */
[----:B01----:R-:W-:Y:S01]  /*1330*/  IMAD.U32 R4, RZ, RZ, UR4 ;  /* 0x00000004ff047e24 */ /* 0x003fe2000f8e00ff */
[----:B------:R0:W1:Y:S01]  /*1340*/  LDC.64 R14, c[0x4][R0] ;  /* 0x01000000000e7b82 */ /* 0x0000620000000a00 */
[----:B------:R-:W-:Y:S01]  /*1350*/  IMAD.U32 R5, RZ, RZ, UR5 ;  /* 0x00000005ff057e24 */ /* 0x000fe2000f8e00ff */
[----:B------:R-:W-:Y:S01]  /*1360*/  ULDC.64 UR4, c[0x4][0x70] ;  /* 0x01001c0000047ab9 */ /* 0x000fe20000000a00 */
[----:B------:R-:W-:Y:S02]  /*1370*/  IMAD.U32 R10, RZ, RZ, UR6 ;  /* 0x00000006ff0a7e24 */ /* 0x000fe4000f8e00ff */
[----:B------:R-:W-:Y:S02]  /*1380*/  IMAD.U32 R6, RZ, RZ, UR4 ;  /* 0x00000004ff067e24 */ /* 0x000fe4000f8e00ff */
[----:B------:R-:W-:-:S02]  /*1390*/  IMAD.U32 R7, RZ, RZ, UR5 ;  /* 0x00000005ff077e24 */ /* 0x000fc4000f8e00ff */
[----:B------:R-:W-:Y:S02]  /*13a0*/  IMAD.U32 R11, RZ, RZ, UR7 ;  /* 0x00000007ff0b7e24 */ /* 0x000fe4000f8e00ff */
[----:B------:R-:W-:Y:S02]  /*13b0*/  IMAD.MOV.U32 R8, RZ, RZ, 0x1e1 ;  /* 0x000001e1ff087424 */ /* 0x000fe400078e00ff */
[----:B------:R-:W-:Y:S02]  /*13c0*/  IMAD.MOV.U32 R12, RZ, RZ, 0x1 ;  /* 0x00000001ff0c7424 */ /* 0x000fe400078e00ff */
[----:B0-----:R-:W-:-:S07]  /*13d0*/  IMAD.MOV.U32 R13, RZ, RZ, RZ ;  /* 0x000000ffff0d7224 */ /* 0x001fce00078e00ff */
[----:B------:R-:W-:-:S07]  /*13e0*/  LEPC R20, `(.L_x_17) ;  /* 0x000000001014794e */ /* 0x000fce0000000000 */
[----:B-12--5:R-:W-:Y:S05]  /*13f0*/  CALL.ABS.NOINC R14 ;  /* 0x000000000e007343 */ /* 0x026fea0003c00000 */
.L_x_17:
[----:B------:R-:W-:-:S04]  /*1400*/  LOP3.LUT R0, R19, 0x1, RZ, 0xfc, !PT ;  /* 0x0000000113007812 */ /* 0x000fc800078efcff */
[----:B------:R-:W-:-:S13]  /*1410*/  ISETP.NE.AND P0, PT, R0, 0x3, PT ;  /* 0x000000030000780c */ /* 0x000fda0003f05270 */
[----:B------:R-:W-:Y:S05]  /*1420*/  @!P0 BRA `(.L_x_18) ;  /* 0x0000000000048947 */ /* 0x000fea0003800000 */
[----:B------:R-:W-:Y:S01]  /*1430*/  BPT.TRAP 0x1 ;  /* 0x000000040000795c */ /* 0x000fe20000300000 */
.L_x_18:
[----:B------:R-:W3:Y:S01]  /*1440*/  S2UR UR5, SR_CgaCtaId ;  /* 0x00000000000579c3 */ /* 0x000ee20000008800 */
[----:B------:R-:W-:Y:S01]  /*1450*/  UMOV UR4, 0x400 ;  /* 0x0000040000047882 */ /* 0x000fe20000000000 */
[----:B------:R-:W-:Y:S02]  /*1460*/  IMAD.U32 R0, RZ, RZ, UR38 ;  /* 0x00000026ff007e24 */ /* 0x000fe4000f8e00ff */
[----:B------:R-:W-:-:S03]  /*1470*/  IMAD.U32 R3, RZ, RZ, UR39 ;  /* 0x00000027ff037e24 */ /* 0x000fc6000f8e00ff */
[----:B------:R-:W-:Y:S01]  /*1480*/  SHF.L.U32 R0, R0, 0x1f, RZ ;  /* 0x0000001f00007819 */ /* 0x000fe200000006ff */
[----:B---3--:R-:W-:-:S06]  /*1490*/  ULEA UR4, UR5, UR4, 0x18 ;  /* 0x0000000405047291 */ /* 0x008fcc000f8ec03f */
[----:B------:R-:W-:-:S04]  /*14a0*/  IMAD.U32 R6, RZ, RZ, UR4 ;  /* 0x00000004ff067e24 */ /* 0x000fc8000f8e00ff */
[----:B------:R-:W-:-:S04]  /*14b0*/  IMAD R3, R3, 0x8, R6 ;  /* 0x0000000803037824 */ /* 0x000fc800078e0206 */
[----:B------:R3:W4:Y:S01]  /*14c0*/  SYNCS.PHASECHK.TRANS64.TRYWAIT P1, [R3+URZ], R0 ;  /* 0x00000000030075a7 */ /* 0x000722000802017f */
[----:B------:R-:W-:Y:S05]  /*14d0*/  @!P0 BRA `(.L_x_19) ;  /* 0x0000000000048947 */ /* 0x000fea0003800000 */
[----:B------:R-:W-:Y:S01]  /*14e0*/  BPT.TRAP 0x1 ;  /* 0x000000040000795c */ /* 0x000fe20000300000 */
.L_x_19:
[----:B----4-:R-:W-:Y:S05]  /*14f0*/  @P1 BRA `(.L_x_20) ;  /* 0x0000000000081947 */ /* 0x010fea0003800000 */
[----:B------:R-:W4:Y:S02]  /*1500*/  SYNCS.PHASECHK.TRANS64.TRYWAIT P1, [R3+URZ], R0 ;  /* 0x00000000030075a7 */ /* 0x000f24000802017f */
[----:B----4-:R-:W-:Y:S05]  /*1510*/  @!P1 BRA `(.L_x_21) ;  /* 0x0000005800549947 */ /* 0x010fea0003800000 */
.L_x_20:
[----:B------:R-:W-:-:S04]  /*1520*/  UISETP.LT.AND UP0, UPT, UR40, 0x1, UPT ;  /* 0x000000012800788c */ /* 0x000fc8000bf01270 */
[----:B------:R-:W-:-:S06]  /*1530*/  USEL UR4, UR40, 0x1, UP0 ;  /* 0x0000000128047887 */ /* 0x000fcc0008000000 */
[----:B---34-:R-:W-:Y:S01]  /*1540*/  IMAD.U32 R0, RZ, RZ, UR4 ;  /* 0x00000004ff007e24 */ /* 0x018fe2000f8e00ff */
[----:B------:R-:W-:Y:S05]  /*1550*/  WARPSYNC.ALL ;  /* 0x0000000000007948 */ /* 0x000fea0003800000 */
[----:B------:R-:W-:-:S04]  /*1560*/  IADD3 R0, -R0, UR40, RZ ;  /* 0x0000002800007c10 */ /* 0x000fc8000fffe1ff */
[----:B------:R-:W-:Y:S02]  /*1570*/  ISETP.GE.AND P1, PT, R0, 0x1, PT ;  /* 0x000000010000780c */ /* 0x000fe40003f26270 */
[----:B------:R-:W-:Y:S01]  /*1580*/  R2UR UR4, R6 ;  /* 0x00000000060472ca */ /* 0x000fe200000e0000 */
[----:B------:R-:W-:Y:S01]  /*1590*/  WARPGROUP.ARRIVE ;  /* 0x00000000000079c5 */ /* 0x000fe20000000000 */
[----:B------:R-:W-:Y:S01]  /*15a0*/  UMOV UR5, 0xc0000010 ;  /* 0xc000001000057882 */ /* 0x000fe20000000000 */
[----:B------:R-:W-:-:S10]  /*15b0*/  UMOV UR7, 0xc0000010 ;  /* 0xc000001000077882 */ /* 0x000fd40000000000 */
[----:B------:R-:W-:-:S04]  /*15c0*/  UIADD3 UR4, UR4, 0x8100, URZ ;  /* 0x0000810004047890 */ /* 0x000fc8000fffe03f */
[----:B------:R-:W-:-:S04]  /*15d0*/  USHF.R.U32.HI UR4, URZ, 0x4, UR4 ;  /* 0x000000043f047899 */ /* 0x000fc80008011604 */
[----:B------:R-:W-:-:S04]  /*15e0*/  ULOP3.LUT UR4, UR4, 0x3fff, URZ, 0xc0, !UPT ;  /* 0x00003fff04047892 */ /* 0x000fc8000f8ec03f */
[----:B------:R-:W-:Y:S02]  /*15f0*/  ULOP3.LUT UR10, UR4, 0x10000, URZ, 0xfc, !UPT ;  /* 0x00010000040a7892 */ /* 0x000fe4000f8efc3f */
[----:B------:R-:W-:Y:S02]  /*1600*/  ULEA UR4, UR39, UR41, 0x9 ;  /* 0x0000002927047291 */ /* 0x000fe4000f8e483f */
[----:B------:R-:W-:Y:S02]  /*1610*/  ULEA UR6, UR39, UR10, 0x7 ;  /* 0x0000000a27067291 */ /* 0x000fe4000f8e383f */
[----:B------:R-:W-:-:S07]  /*1620*/  UIADD3 UR8, UR4, 0x100, URZ ;  /* 0x0000010004087890 */ /* 0x000fce000fffe03f */
[----:B------:R-:W-:Y:S01]  /*1630*/  IGMMA.64x64x32.S8.S8 R56, gdesc[UR4], RZ, !UPT, gsb0 ;  /* 0x01e00000043879f1 */ /* 0x000fe2000c0410ff */
[----:B------:R-:W-:Y:S01]  /*1640*/  UMOV UR4, UR8 ;  /* 0x0000000800047c82 */ /* 0x000fe20008000000 */
[----:B------:R-:W-:Y:S01]  /*1650*/  UMOV UR5, 0xc0000010 ;  /* 0xc000001000057882 */ /* 0x000fe20000000000 */
[----:B------:R-:W-:Y:S02]  /*1660*/  WARPGROUP.DEPBAR.LE gsb0, 0x0 ;  /* 0x00008000000079c5 */ /* 0x000fe40000010000 */
[----:B------:R-:W-:-:S06]  /*1670*/  WARPGROUP.ARRIVE ;  /* 0x00000000000079c5 */ /* 0x000fcc0000000000 */
[----:B------:R-:W-:Y:S03]  /*1680*/  IGMMA.64x64x32.S8.S8 R24, gdesc[UR4], RZ, !UPT, gsb0 ;  /* 0x01e00000041879f1 */ /* 0x000fe6000c0410ff */
[----:B------:R-:W-:Y:S02]  /*1690*/  WARPGROUP.DEPBAR.LE gsb0, 0x0 ;  /* 0x00008000000079c5 */ /* 0x000fe40000010000 */
[----:B------:R-:W-:Y:S05]  /*16a0*/  @!P1 BRA `(.L_x_22) ;  /* 0x0000000000e09947 */ /* 0x000fea0003800000 */
[----:B------:R-:W-:Y:S02]  /*16b0*/  UIADD3 UR4, UR39, 0x1, URZ ;  /* 0x0000000127047890 */ /* 0x000fe4000fffe03f */
[----:B------:R-:W-:Y:S02]  /*16c0*/  IMAD.U32 R3, RZ, RZ, UR39 ;  /* 0x00000027ff037e24 */ /* 0x000fe4000f8e00ff */
[----:B------:R-:W-:-:S04]  /*16d0*/  UISETP.NE.AND UP0, UPT, UR4, 0x4, UPT ;  /* 0x000000040400788c */ /* 0x000fc8000bf05270 */
[----:B------:R-:W-:Y:S02]  /*16e0*/  USEL UR5, URZ, 0x1, UP0 ;  /* 0x000000013f057887 */ /* 0x000fe40008000000 */
[----:B------:R-:W-:Y:S02]  /*16f0*/  USEL UR8, UR4, URZ, UP0 ;  /* 0x0000003f04087287 */ /* 0x000fe40008000000 */
[----:B------:R-:W-:-:S06]  /*1700*/  ULOP3.LUT UR5, UR38, UR5, URZ, 0x3c, !UPT ;  /* 0x0000000526057292 */ /* 0x000fcc000f8e3c3f */
[----:B------:R-:W-:-:S07]  /*1710*/  IMAD.U32 R7, RZ, RZ, UR5 ;  /* 0x00000005ff077e24 */ /* 0x000fce000f8e00ff */
.L_x_29:
[----:B------:R-:W-:Y:S05]  /*1720*/  @!P0 BRA `(.L_x_23) ;  /* 0x0000000000048947 */ /* 0x000fea0003800000 */
[----:B------:R-:W-:Y:S01]  /*1730*/  BPT.TRAP 0x1 ;  /* 0x000000040000795c */ /* 0x000fe20000300000 */
.L_x_23:
[----:B------:R-:W3:Y:S01]  /*1740*/  S2UR UR5, SR_CgaCtaId ;  /* 0x00000000000579c3 */ /* 0x000ee20000008800 */
[----:B------:R-:W-:Y:S01]  /*1750*/  UMOV UR4, 0x400 ;  /* 0x0000040000047882 */ /* 0x000fe20000000000 */
[----:B01----:R-:W-:Y:S01]  /*1760*/  IMAD.U32 R5, RZ, RZ, UR8 ;  /* 0x00000008ff057e24 */ /* 0x003fe2000f8e00ff */
[----:B------:R-:W-:Y:S01]  /*1770*/  SHF.L.U32 R4, R7, 0x1f, RZ ;  /* 0x0000001f07047819 */ /* 0x000fe200000006ff */
[----:B---3--:R-:W-:-:S06]  /*1780*/  ULEA UR4, UR5, UR4, 0x18 ;  /* 0x0000000405047291 */ /* 0x008fcc000f8ec03f */
[----:B------:R-:W-:-:S04]  /*1790*/  IMAD.U32 R6, RZ, RZ, UR4 ;  /* 0x00000004ff067e24 */ /* 0x000fc8000f8e00ff */
[----:B------:R-:W-:-:S04]  /*17a0*/  IMAD R5, R5, 0x8, R6 ;  /* 0x0000000805057824 */ /* 0x000fc800078e0206 */
[----:B------:R0:W1:Y:S01]  /*17b0*/  SYNCS.PHASECHK.TRANS64.TRYWAIT P1, [R5+URZ], R4 ;  /* 0x00000004050075a7 */ /* 0x000062000802017f */
[----:B------:R-:W-:Y:S05]  /*17c0*/  @!P0 BRA `(.L_x_24) ;  /* 0x0000000000048947 */ /* 0x000fea0003800000 */
[----:B------:R-:W-:Y:S01]  /*17d0*/  BPT.TRAP 0x1 ;  /* 0x000000040000795c */ /* 0x000fe20000300000 */
.L_x_24:
[----:B-1----:R-:W-:Y:S05]  /*17e0*/  @P1 BRA `(.L_x_25) ;  /* 0x0000000000081947 */ /* 0x002fea0003800000 */
[----:B------:R-:W1:Y:S02]  /*17f0*/  SYNCS.PHASECHK.TRANS64.TRYWAIT P1, [R5+URZ], R4 ;  /* 0x00000004050075a7 */ /* 0x000e64000802017f */
[----:B-1----:R-:W-:Y:S05]  /*1800*/  @!P1 BRA `(.L_x_26) ;  /* 0x0000005400ac9947 */ /* 0x002fea0003800000 */
.L_x_25:
[----:B------:R-:W-:Y:S01]  /*1810*/  ULEA UR6, UR8, UR10, 0x7 ;  /* 0x0000000a08067291 */ /* 0x000fe2000f8e383f */
[----:B------:R-:W-:Y:S01]  /*1820*/  WARPGROUP.ARRIVE ;  /* 0x00000000000079c5 */ /* 0x000fe20000000000 */
[----:B------:R-:W-:Y:S01]  /*1830*/  ULEA UR4, UR8, UR41, 0x9 ;  /* 0x0000002908047291 */ /* 0x000fe2000f8e483f */
[----:B------:R-:W-:Y:S01]  /*1840*/  UMOV UR7, 0xc0000010 ;  /* 0xc000001000077882 */ /* 0x000fe20000000000 */
[----:B------:R-:W-:Y:S02]  /*1850*/  UMOV UR5, 0xc0000010 ;  /* 0xc000001000057882 */ /* 0x000fe40000000000 */
[----:B------:R-:W-:-:S05]  /*1860*/  UIADD3 UR9, UR4, 0x100, URZ ;  /* 0x0000010004097890 */ /* 0x000fca000fffe03f */
[----:B------:R-:W-:Y:S01]  /*1870*/  IGMMA.64x64x32.S8.S8 R56, gdesc[UR4], R56, gsb0 ;  /* 0x01e00000043879f1 */ /* 0x000fe20008041038 */
[----:B------:R-:W-:Y:S01]  /*1880*/  UMOV UR5, 0xc0000010 ;  /* 0xc000001000057882 */ /* 0x000fe20000000000 */
[----:B------:R-:W-:Y:S01]  /*1890*/  UMOV UR4, UR9 ;  /* 0x0000000900047c82 */ /* 0x000fe20008000000 */
[----:B------:R-:W-:Y:S02]  /*18a0*/  WARPGROUP.DEPBAR.LE gsb0, 0x0 ;  /* 0x00008000000079c5 */ /* 0x000fe40000010000 */
[----:B------:R-:W-:-:S06]  /*18b0*/  WARPGROUP.ARRIVE ;  /* 0x00000000000079c5 */ /* 0x000fcc0000000000 */
[----:B------:R-:W-:Y:S03]  /*18c0*/  IGMMA.64x64x32.S8.S8 R24, gdesc[UR4], R24, gsb0 ;  /* 0x01e00000041879f1 */ /* 0x000fe60008041018 */
[----:B------:R-:W-:Y:S02]  /*18d0*/  WARPGROUP.DEPBAR.LE gsb0, 0x0 ;  /* 0x00008000000079c5 */ /* 0x000fe40000010000 */
[----:B------:R-:W-:Y:S05]  /*18e0*/  @!P0 BRA `(.L_x_27) ;  /* 0x0000000000048947 */ /* 0x000fea0003800000 */
[----:B------:R-:W-:Y:S01]  /*18f0*/  BPT.TRAP 0x1 ;  /* 0x000000040000795c */ /* 0x000fe20000300000 */
.L_x_27:
[----:B------:R-:W-:-:S13]  /*1900*/  ISETP.NE.AND P1, PT, R23, RZ, PT ;  /* 0x000000ff1700720c */ /* 0x000fda0003f25270 */
[----:B01----:R-:W-:-:S04]  /*1910*/  @P1 IMAD R4, R3, 0x8, R6 ;  /* 0x0000000803041824 */ /* 0x003fc800078e0206 */
[----:B------:R-:W-:-:S05]  /*1920*/  @P1 VIADD R5, R4, 0x20 ;  /* 0x0000002004051836 */ /* 0x000fca0000000000 */
[----:B------:R-:W-:-:S04]  /*1930*/  @P1 PRMT R5, R22, 0x654, R5 ;  /* 0x0000065416051816 */ /* 0x000fc80000000005 */
[----:B------:R0:W-:Y:S01]  /*1940*/  @P1 SYNCS.ARRIVE.TRANS64.RED.A1T0 RZ, [R5+URZ], RZ ;  /* 0x000000ff05ff19a7 */ /* 0x0001e2000810043f */
[----:B------:R-:W-:-:S13]  /*1950*/  ISETP.GT.U32.AND P1, PT, R19, 0x1, PT ;  /* 0x000000011300780c */ /* 0x000fda0003f24070 */
[----:B0-----:R-:W-:Y:S05]  /*1960*/  @P1 BRA `(.L_x_28) ;  /* 0x0000000000041947 */ /* 0x001fea0003800000 */
[----:B------:R-:W-:Y:S01]  /*1970*/  BPT.TRAP 0x1 ;  /* 0x000000040000795c */ /* 0x000fe20000300000 */
.L_x_28:
[----:B------:R-:W-:Y:S01]  /*1980*/  UIADD3 UR8, UR8, 0x1, URZ ;  /* 0x0000000108087890 */ /* 0x000fe2000fffe03f */
[C---:B------:R-:W-:Y:S01]  /*1990*/  ISETP.GT.AND P2, PT, R0.reuse, 0x1, PT ;  /* 0x000000010000780c */ /* 0x040fe20003f44270 */
[----:B------:R-:W-:Y:S02]  /*19a0*/  VIADD R3, R3, 0x1 ;  /* 0x0000000103037836 */ /* 0x000fe40000000000 */
[----:B------:R-:W-:Y:S01]  /*19b0*/  UISETP.NE.AND UP0, UPT, UR8, 0x4, UPT ;  /* 0x000000040800788c */ /* 0x000fe2000bf05270 */
[----:B------:R-:W-:Y:S02]  /*19c0*/  VIADD R0, R0, 0xffffffff ;  /* 0xffffffff00007836 */ /* 0x000fe40000000000 */
[C---:B------:R-:W-:Y:S01]  /*19d0*/  ISETP.NE.AND P1, PT, R3.reuse, 0x4, PT ;  /* 0x000000040300780c */ /* 0x040fe20003f25270 */
[----:B------:R-:W-:Y:S02]  /*19e0*/  USEL UR4, URZ, 0x1, UP0 ;  /* 0x000000013f047887 */ /* 0x000fe40008000000 */
[----:B------:R-:W-:Y:S01]  /*19f0*/  USEL UR8, UR8, URZ, UP0 ;  /* 0x0000003f08087287 */ /* 0x000fe20008000000 */
[----:B------:R-:W-:-:S03]  /*1a00*/  SEL R3, R3, RZ, P1 ;  /* 0x000000ff03037207 */ /* 0x000fc60000800000 */
[----:B------:R-:W-:Y:S01]  /*1a10*/  LOP3.LUT R7, R7, UR4, RZ, 0x3c, !PT ;  /* 0x0000000407077c12 */ /* 0x000fe2000f8e3cff */
[----:B------:R-:W-:Y:S07]  /*1a20*/  @P2 BRA `(.L_x_29) ;  /* 0xfffffffc003c2947 */ /* 0x000fee000383ffff */
.L_x_22:
[----:B------:R-:W3:Y:S02]  /*1a30*/  LDC R0, c[0x0][0x28c] ;  /* 0x0000a300ff007b82 */ /* 0x000ee40000000800 */
[----:B---3--:R-:W-:-:S13]  /*1a40*/  ISETP.GE.AND P1, PT, R0, 0x1, PT ;  /* 0x000000010000780c */ /* 0x008fda0003f26270 */
[----:B------:R-:W-:Y:S05]  /*1a50*/  @!P1 BRA `(.L_x_30) ;  /* 0x0000000000409947 */ /* 0x000fea0003800000 */
[----:B------:R-:W-:Y:S05]  /*1a60*/  @!P0 BRA `(.L_x_31) ;  /* 0x0000000000048947 */ /* 0x000fea0003800000 */
[----:B------:R-:W-:Y:S01]  /*1a70*/  BPT.TRAP 0x1 ;  /* 0x000000040000795c */ /* 0x000fe20000300000 */
.L_x_31:
[----:B------:R-:W-:Y:S01]  /*1a80*/  ISETP.NE.AND P0, PT, R23, RZ, PT ;  /* 0x000000ff1700720c */ /* 0x000fe20003f05270 */
[----:B------:R-:W-:-:S12]  /*1a90*/  UISETP.LT.AND UP1, UPT, UR40, 0x1, UPT ;  /* 0x000000012800788c */ /* 0x000fd8000bf21270 */
[----:B------:R-:W-:-:S05]  /*1aa0*/  VOTEU.ANY UP0, P0 ;  /* 0x00000000003f7886 */ /* 0x000fca0000000100 */
[----:B------:R-:W-:-:S04]  /*1ab0*/  @UP0 USEL UR4, UR40, 0x1, UP1 ;  /* 0x0000000128040887 */ /* 0x000fc80008800000 */
[----:B------:R-:W-:-:S06]  /*1ac0*/  @UP0 UIADD3 UR4, UR39, UR40, -UR4 ;  /* 0x0000002827040290 */ /* 0x000fcc000fffe804 */
[----:B------:R-:W-:-:S04]  /*1ad0*/  IMAD.U32 R0, RZ, RZ, UR4 ;  /* 0x00000004ff007e24 */ /* 0x000fc8000f8e00ff */
[----:B------:R-:W-:-:S05]  /*1ae0*/  @P0 IMAD.SHL.U32 R0, R0, 0x8, RZ ;  /* 0x0000000800000824 */ /* 0x000fca00078e00ff */
[----:B------:R-:W-:-:S04]  /*1af0*/  @P0 LOP3.LUT R0, R0, 0x18, RZ, 0xc0, !PT ;  /* 0x0000001800000812 */ /* 0x000fc800078ec0ff */
[----:B------:R-:W-:-:S04]  /*1b00*/  @P0 IADD3 R3, R6, 0x20, R0 ;  /* 0x0000002006030810 */ /* 0x000fc80007ffe000 */
[----:B------:R-:W-:-:S04]  /*1b10*/  @P0 PRMT R3, R22, 0x654, R3 ;  /* 0x0000065416030816 */ /* 0x000fc80000000003 */
[----:B------:R3:W-:Y:S01]  /*1b20*/  @P0 SYNCS.ARRIVE.TRANS64.RED.A1T0 RZ, [R3+URZ], RZ ;  /* 0x000000ff03ff09a7 */ /* 0x0007e2000810043f */
[----:B------:R-:W-:-:S13]  /*1b30*/  ISETP.GT.U32.AND P0, PT, R19, 0x1, PT ;  /* 0x000000011300780c */ /* 0x000fda0003f04070 */
[----:B---3--:R-:W-:Y:S05]  /*1b40*/  @P0 BRA `(.L_x_30) ;  /* 0x0000000000040947 */ /* 0x008fea0003800000 */
[----:B------:R-:W-:Y:S01]  /*1b50*/  BPT.TRAP 0x1 ;  /* 0x000000040000795c */ /* 0x000fe20000300000 */
.L_x_30:
[----:B------:R-:W3:Y:S01]  /*1b60*/  LDC R6, c[0x0][0x288] ;  /* 0x0000a200ff067b82 */ /* 0x000ee20000000800 */
[--C-:B------:R-:W-:Y:S01]  /*1b70*/  SHF.R.U32.HI R0, RZ, 0x2, R18.reuse ;  /* 0x00000002ff007819 */ /* 0x100fe20000011612 */
[----:B------:R-:W-:Y:S01]  /*1b80*/  UIADD3 UR39, UR40, UR39, URZ ;  /* 0x0000002728277290 */ /* 0x000fe2000fffe03f */
[----:B01----:R-:W-:Y:S01]  /*1b90*/  SHF.R.U32.HI R5, RZ, 0x7, R18 ;  /* 0x00000007ff057819 */ /* 0x003fe20000011612 */
[----:B------:R-:W-:Y:S01]  /*1ba0*/  IMAD.SHL.U32 R93, R93, 0x40, RZ ;  /* 0x000000405d5d7824 */ /* 0x000fe200078e00ff */
[----:B------:R-:W-:Y:S01]  /*1bb0*/  LOP3.LUT R3, R0, 0x7, RZ, 0xc0, !PT ;  /* 0x0000000700037812 */ /* 0x000fe200078ec0ff */
[----:B------:R-:W-:Y:S01]  /*1bc0*/  USHF.R.U32.HI UR4, URZ, 0x2, UR39 ;  /* 0x000000023f047899 */ /* 0x000fe20008011627 */
[----:B------:R-:W-:Y:S01]  /*1bd0*/  LOP3.LUT R4, R18, 0x60, RZ, 0xc0, !PT ;  /* 0x0000006012047812 */ /* 0x000fe200078ec0ff */
[----:B------:R-:W-:Y:S01]  /*1be0*/  IMAD.SHL.U32 R9, R92, 0x100, RZ ;  /* 0x000001005c097824 */ /* 0x000fe200078e00ff */
[----:B------:R-:W-:Y:S01]  /*1bf0*/  LOP3.LUT R0, R5, 0x1, RZ, 0xc0, !PT ;  /* 0x0000000105007812 */ /* 0x000fe200078ec0ff */
[----:B------:R-:W-:Y:S01]  /*1c00*/  ULOP3.LUT UR4, UR4, 0x1, URZ, 0xc0, !UPT ;  /* 0x0000000104047892 */ /* 0x000fe2000f8ec03f */
[----:B------:R-:W-:Y:S01]  /*1c10*/  SHF.R.U32.HI R8, RZ, 0x1, R4 ;  /* 0x00000001ff087819 */ /* 0x000fe20000011604 */
[----:B------:R-:W-:Y:S01]  /*1c20*/  IMAD.SHL.U32 R14, R18, 0x2, RZ ;  /* 0x00000002120e7824 */ /* 0x000fe200078e00ff */
[----:B------:R-:W-:Y:S01]  /*1c30*/  ULDC UR8, c[0x0][0x284] ;  /* 0x0000a10000087ab9 */ /* 0x000fe20000000800 */
[----:B------:R-:W-:Y:S01]  /*1c40*/  IMAD.SHL.U32 R4, R0, 0x40, RZ ;  /* 0x0000004000047824 */ /* 0x000fe200078e00ff */
[--C-:B------:R-:W-:Y:S01]  /*1c50*/  IADD3 R5, RZ, -R8, -R3.reuse ;  /* 0x80000008ff057210 */ /* 0x100fe20007ffe803 */
[----:B------:R-:W-:Y:S01]  /*1c60*/  UISETP.GT.U32.AND UP1, UPT, UR39, 0x3, UPT ;  /* 0x000000032700788c */ /* 0x000fe2000bf24070 */
[----:B------:R-:W-:Y:S01]  /*1c70*/  SHF.R.S32.HI R96, RZ, 0x1f, R88 ;  /* 0x0000001fff607819 */ /* 0x000fe20000011458 */
[----:B------:R-:W-:Y:S01]  /*1c80*/  UISETP.NE.U32.AND UP0, UPT, UR4, 0x1, UPT ;  /* 0x000000010400788c */ /* 0x000fe2000bf05070 */
[----:B------:R-:W-:Y:S01]  /*1c90*/  LOP3.LUT R3, R4, 0x40, R3, 0xe2, !PT ;  /* 0x0000004004037812 */ /* 0x000fe200078ee203 */
[----:B------:R-:W-:Y:S01]  /*1ca0*/  ULDC.64 UR6, c[0x0][0x5d0] ;  /* 0x0001740000067ab9 */ /* 0x000fe20000000a00 */
[----:B------:R-:W-:Y:S01]  /*1cb0*/  LOP3.LUT R4, R18, 0x3, RZ, 0xc0, !PT ;  /* 0x0000000312047812 */ /* 0x000fe200078ec0ff */
[----:B------:R-:W-:Y:S01]  /*1cc0*/  UISETP.LT.U32.AND UP1, UPT, UR40, 0x4, UP1 ;  /* 0x000000042800788c */ /* 0x000fe20008f21070 */
[C---:B------:R-:W-:Y:S01]  /*1cd0*/  LOP3.LUT R14, R93.reuse, 0x6, R14, 0xf8, !PT ;  /* 0x000000065d0e7812 */ /* 0x040fe200078ef80e */
[----:B------:R-:W-:Y:S01]  /*1ce0*/  UISETP.GT.U32.AND UP0, UPT, UR40, 0x3, !UP0 ;  /* 0x000000032800788c */ /* 0x000fe2000c704070 */
[----:B---3--:R-:W-:Y:S01]  /*1cf0*/  ISETP.GE.AND P0, PT, R93, R6, PT ;  /* 0x000000065d00720c */ /* 0x008fe20003f06270 */
[----:B------:R-:W-:Y:S01]  /*1d00*/  IMAD R102, R0, -0x40, R5 ;  /* 0xffffffc000667824 */ /* 0x000fe200078e0205 */
[----:B------:R-:W-:Y:S01]  /*1d10*/  SHF.R.S32.HI R15, RZ, 0x1f, R14 ;  /* 0x0000001fff0f7819 */ /* 0x000fe2000001140e */
[----:B------:R-:W-:Y:S01]  /*1d20*/  IMAD R7, R96, UR6, RZ ;  /* 0x0000000660077c24 */ /* 0x000fe2000f8e02ff */
[C---:B------:R-:W-:Y:S01]  /*1d30*/  ISETP.GE.OR P0, PT, R9.reuse, UR8, P0 ;  /* 0x0000000809007c0c */ /* 0x040fe20008706670 */
[----:B------:R-:W-:Y:S01]  /*1d40*/  IMAD R0, R4, -0x2, R6 ;  /* 0xfffffffe04007824 */ /* 0x000fe200078e0206 */
[----:B------:R-:W-:Y:S01]  /*1d50*/  USEL UR5, URZ, 0x1, !UP1 ;  /* 0x000000013f057887 */ /* 0x000fe2000c800000 */
[----:B------:R-:W-:Y:S01]  /*1d60*/  IMAD.WIDE R4, R92, 0x100, RZ ;  /* 0x000001005c047825 */ /* 0x000fe200078e02ff */
[----:B------:R-:W-:Y:S01]  /*1d70*/  USEL UR4, URZ, 0x1, !UP0 ;  /* 0x000000013f047887 */ /* 0x000fe2000c000000 */
[----:B------:R-:W-:Y:S01]  /*1d80*/  IADD3 R102, -R9, UR8, R102 ;  /* 0x0000000809667c10 */ /* 0x000fe2000fffe166 */
[----:B------:R-:W-:Y:S01]  /*1d90*/  ULOP3.LUT UR39, UR39, 0x3, URZ, 0xc0, !UPT ;  /* 0x0000000327277892 */ /* 0x000fe2000f8ec03f */
[C---:B------:R-:W-:Y:S01]  /*1da0*/  IMAD R11, R88.reuse, UR7, R7 ;  /* 0x00000007580b7c24 */ /* 0x040fe2000f8e0207 */
[----:B------:R-:W-:Y:S01]  /*1db0*/  ULOP3.LUT UR38, UR4, UR38, UR5, 0x96, !UPT ;  /* 0x0000002604267292 */ /* 0x000fe2000f8e9605 */
[----:B------:R-:W-:Y:S01]  /*1dc0*/  IMAD.WIDE.U32 R6, R88, UR6, R14 ;  /* 0x0000000658067c25 */ /* 0x000fe2000f8e000e */
[----:B------:R-:W-:-:S03]  /*1dd0*/  LOP3.LUT R107, R4, R3, R8, 0xfe, !PT ;  /* 0x00000003046b7212 */ /* 0x000fc600078efe08 */
[----:B------:R-:W-:Y:S02]  /*1de0*/  IMAD.IADD R3, R0, 0x1, -R93 ;  /* 0x0000000100037824 */ /* 0x000fe400078e0a5d */
[----:B------:R-:W-:Y:S02]  /*1df0*/  IMAD.IADD R7, R7, 0x1, R11 ;  /* 0x0000000107077824 */ /* 0x000fe400078e020b */
[----:B------:R-:W-:Y:S01]  /*1e00*/  IMAD.MOV.U32 R0, RZ, RZ, -0x1 ;  /* 0xffffffffff007424 */ /* 0x000fe200078e00ff */
[----:B------:R-:W-:Y:S06]  /*1e10*/  @P0 BRA `(.L_x_32) ;  /* 0x0000003000f40947 */ /* 0x000fec0003800000 */
[----:B------:R-:W0:Y:S01]  /*1e20*/  LDC.64 R20, c[0x0][0x5c8] ;  /* 0x00017200ff147b82 */ /* 0x000e220000000a00 */
[----:B------:R-:W-:Y:S01]  /*1e30*/  ULDC.64 UR4, c[0x0][0x5c0] ;  /* 0x0001700000047ab9 */ /* 0x000fe20000000a00 */
[----:B------:R-:W-:Y:S01]  /*1e40*/  BSSY B0, `(.L_x_32) ;  /* 0x000033a000007945 */ /* 0x000fe20003800000 */
[-C--:B0-----:R-:W-:Y:S01]  /*1e50*/  IMAD R8, R5, R20.reuse, RZ ;  /* 0x0000001405087224 */ /* 0x081fe200078e02ff */
[----:B------:R-:W-:Y:S01]  /*1e60*/  SHF.L.U64.HI R13, R20, 0x7, R21 ;  /* 0x00000007140d7819 */ /* 0x000fe20000010215 */
[----:B------:R-:W-:-:S04]  /*1e70*/  IMAD.WIDE.U32 R6, R107, R20, R6 ;  /* 0x000000146b067225 */ /* 0x000fc800078e0006 */
[----:B------:R-:W-:Y:S01]  /*1e80*/  IMAD R9, R107, R21, R8 ;  /* 0x000000156b097224 */ /* 0x000fe200078e0208 */
[----:B------:R-:W-:Y:S01]  /*1e90*/  IADD3 R94, P0, R6, UR4, RZ ;  /* 0x00000004065e7c10 */ /* 0x000fe2000ff1e0ff */
[C---:B------:R-:W-:Y:S02]  /*1ea0*/  IMAD.SHL.U32 R11, R20.reuse, 0x80, RZ ;  /* 0x00000080140b7824 */ /* 0x040fe400078e00ff */
[----:B------:R-:W-:Y:S01]  /*1eb0*/  IMAD.IADD R9, R7, 0x1, R9 ;  /* 0x0000000107097824 */ /* 0x000fe200078e0209 */
[-C--:B------:R-:W-:Y:S02]  /*1ec0*/  LEA R6, P1, R20, R94.reuse, 0x3 ;  /* 0x0000005e14067211 */ /* 0x080fe400078218ff */
[----:B------:R-:W-:Y:S02]  /*1ed0*/  IADD3 R8, P2, R11, R94, RZ ;  /* 0x0000005e0b087210 */ /* 0x000fe40007f5e0ff */
[----:B------:R-:W-:Y:S02]  /*1ee0*/  IADD3.X R95, R9, UR5, RZ, P0, !PT ;  /* 0x00000005095f7c10 */ /* 0x000fe400087fe4ff */
[----:B-----5:R-:W-:-:S02]  /*1ef0*/  ISETP.NE.AND P0, PT, R90, RZ, PT ;  /* 0x000000ff5a00720c */ /* 0x020fc40003f05270 */
[----:B------:R-:W-:Y:S01]  /*1f00*/  LEA.HI.X R7, R20, R95, R21, 0x3, P1 ;  /* 0x0000005f14077211 */ /* 0x000fe200008f1c15 */
[----:B------:R-:W-:Y:S01]  /*1f10*/  IMAD.X R9, R13, 0x1, R95, P2 ;  /* 0x000000010d097824 */ /* 0x000fe200010e065f */
[----:B------:R-:W-:-:S05]  /*1f20*/  IADD3 R10, P1, R11, R6, RZ ;  /* 0x000000060b0a7210 */ /* 0x000fca0007f3e0ff */
[----:B------:R-:W-:-:S04]  /*1f30*/  IMAD.X R11, R13, 0x1, R7, P1 ;  /* 0x000000010d0b7824 */ /* 0x000fc800008e0607 */
[----:B------:R-:W-:Y:S05]  /*1f40*/  @!P0 BRA `(.L_x_33) ;  /* 0x0000002400948947 */ /* 0x000fea0003800000 */
[----:B------:R-:W0:Y:S01]  /*1f50*/  LDC.64 R92, c[0x0][0x5b0] ;  /* 0x00016c00ff5c7b82 */ /* 0x000e220000000a00 */
[----:B------:R-:W-:Y:S01]  /*1f60*/  ULDC.64 UR4, c[0x0][0x5b8] ;  /* 0x00016e0000047ab9 */ /* 0x000fe20000000a00 */
[----:B------:R-:W-:Y:S01]  /*1f70*/  ISETP.GE.AND P0, PT, R102, 0x1, PT ;  /* 0x000000016600780c */ /* 0x000fe20003f06270 */
[----:B------:R-:W-:Y:S01]  /*1f80*/  IMAD R21, R96, UR4, RZ ;  /* 0x0000000460157c24 */ /* 0x000fe2000f8e02ff */
[----:B------:R-:W-:Y:S01]  /*1f90*/  BSSY B1, `(.L_x_34) ;  /* 0x0000010000017945 */ /* 0x000fe20003800000 */
[C---:B------:R-:W-:Y:S01]  /*1fa0*/  IMAD.WIDE.U32 R14, R88.reuse, UR4, R14 ;  /* 0x00000004580e7c25 */ /* 0x040fe2000f8e000e */
[----:B------:R-:W-:Y:S02]  /*1fb0*/  ISETP.LT.OR P3, PT, R3, 0x1, !P0 ;  /* 0x000000010300780c */ /* 0x000fe40004761670 */
[----:B------:R-:W1:Y:S01]  /*1fc0*/  LDC.64 R12, c[0x0][0x5a8] ;  /* 0x00016a00ff0c7b82 */ /* 0x000e620000000a00 */
[----:B------:R-:W-:Y:S02]  /*1fd0*/  IMAD R21, R88, UR5, R21 ;  /* 0x0000000558157c24 */ /* 0x000fe4000f8e0215 */
[----:B------:R-:W-:-:S02]  /*1fe0*/  IMAD.MOV.U32 R20, RZ, RZ, R14 ;  /* 0x000000ffff147224 */ /* 0x000fc400078e000e */
[----:B------:R-:W-:Y:S02]  /*1ff0*/  IMAD.IADD R21, R15, 0x1, R21 ;  /* 0x000000010f157824 */ /* 0x000fe400078e0215 */
[-C--:B0-----:R-:W-:Y:S01]  /*2000*/  IMAD R88, R5, R92.reuse, RZ ;  /* 0x0000005c05587224 */ /* 0x081fe200078e02ff */
[----:B------:R-:W-:Y:S01]  /*2010*/  SHF.L.U64.HI R99, R92, 0x3, R93 ;  /* 0x000000035c637819 */ /* 0x000fe2000001025d */
[----:B------:R-:W-:-:S04]  /*2020*/  IMAD.WIDE.U32 R96, R107, R92, R20 ;  /* 0x0000005c6b607225 */ /* 0x000fc800078e0014 */
[----:B------:R-:W-:Y:S01]  /*2030*/  IMAD R105, R107, R93, R88 ;  /* 0x0000005d6b697224 */ /* 0x000fe200078e0258 */
[----:B-1----:R-:W-:Y:S01]  /*2040*/  IADD3 R96, P1, R96, R12, RZ ;  /* 0x0000000c60607210 */ /* 0x002fe20007f3e0ff */
[----:B------:R-:W-:-:S03]  /*2050*/  IMAD.SHL.U32 R98, R92, 0x8, RZ ;  /* 0x000000085c627824 */ /* 0x000fc600078e00ff */
[----:B------:R-:W-:Y:S01]  /*2060*/  IADD3.X R97, R13, R97, R105, P1, !PT ;  /* 0x000000610d617210 */ /* 0x000fe20000ffe469 */
[----:B------:R-:W-:Y:S08]  /*2070*/  @P3 BRA `(.L_x_35) ;  /* 0x0000000000043947 */ /* 0x000ff00003800000 */
[----:B--2---:R0:W5:Y:S02]  /*2080*/  LDG.E.U8 R91, desc[UR36][R96.64] ;  /* 0x00000024605b7981 */ /* 0x004164000c1e1100 */
.L_x_35:
[----:B------:R-:W-:Y:S05]  /*2090*/  BSYNC B1 ;  /* 0x0000000000017941 */ /* 0x000fea0003800000 */
.L_x_34:
[----:B-----5:R-:W-:Y:S01]  /*20a0*/  LOP3.LUT R88, R91, 0xffff, RZ, 0xc0, !PT ;  /* 0x0000ffff5b587812 */ /* 0x020fe200078ec0ff */
[----:B------:R-:W-:Y:S01]  /*20b0*/  IMAD.WIDE.U32 R100, R107, R92, R98 ;  /* 0x0000005c6b647225 */ /* 0x000fe200078e0062 */
[----:B------:R-:W-:Y:S01]  /*20c0*/  ISETP.LT.OR P4, PT, R3, 0x2, !P0 ;  /* 0x000000020300780c */ /* 0x000fe20004781670 */
[----:B------:R-:W-:Y:S01]  /*20d0*/  BSSY B1, `(.L_x_36) ;  /* 0x000000e000017945 */ /* 0x000fe20003800000 */
[----:B------:R-:W-:Y:S01]  /*20e0*/  PRMT R103, R88, 0x8880, RZ ;  /* 0x0000888058677816 */ /* 0x000fe200000000ff */
[----:B------:R-:W-:Y:S01]  /*20f0*/  IMAD.IADD R101, R105, 0x1, R101 ;  /* 0x0000000169657824 */ /* 0x000fe200078e0265 */
[----:B------:R-:W-:Y:S02]  /*2100*/  IADD3 R100, P2, P5, R14, R12, R100 ;  /* 0x0000000c0e647210 */ /* 0x000fe40007d5e064 */
[----:B------:R-:W-:Y:S01]  /*2110*/  ISETP.GE.AND P1, PT, R102, 0x9, PT ;  /* 0x000000096600780c */ /* 0x000fe20003f26270 */
[----:B------:R-:W-:Y:S01]  /*2120*/  IMAD R88, R103, R90, RZ ;  /* 0x0000005a67587224 */ /* 0x000fe200078e02ff */
[----:B------:R-:W-:-:S02]  /*2130*/  IADD3.X R101, R21, R13, R101, P2, P5 ;  /* 0x0000000d15657210 */ /* 0x000fc400017ea465 */
[----:B------:R-:W-:Y:S01]  /*2140*/  ISETP.LT.OR P2, PT, R3, 0x1, !P1 ;  /* 0x000000010300780c */ /* 0x000fe20004f41670 */
[----:B------:R-:W-:-:S05]  /*2150*/  @!P3 IMAD R103, R56, R89, R88 ;  /* 0x000000593867b224 */ /* 0x000fca00078e0258 */
[----:B------:R1:W-:Y:S01]  /*2160*/  @!P3 STG.E.U8 desc[UR36][R94.64], R103 ;  /* 0x000000675e00b986 */ /* 0x0003e2000c101124 */
[----:B------:R-:W-:Y:S06]  /*2170*/  @P4 BRA `(.L_x_37) ;  /* 0x00000000000c4947 */ /* 0x000fec0003800000 */
[----:B--2---:R-:W1:Y:S02]  /*2180*/  LDG.E.U8 R91, desc[UR36][R96.64+0x1] ;  /* 0x00000124605b7981 */ /* 0x004e64000c1e1100 */
[----:B-1----:R-:W-:-:S05]  /*2190*/  PRMT R103, R91, 0x8880, RZ ;  /* 0x000088805b677816 */ /* 0x002fca00000000ff */
[----:B------:R-:W-:-:S07]  /*21a0*/  IMAD R88, R103, R90, RZ ;  /* 0x0000005a67587224 */ /* 0x000fce00078e02ff */
.L_x_37:
[----:B------:R-:W-:Y:S05]  /*21b0*/  BSYNC B1 ;  /* 0x0000000000017941 */ /* 0x000fea0003800000 */
.L_x_36:
[----:B------:R-:W-:Y:S01]  /*21c0*/  @!P4 IMAD R57, R57, R89, R88 ;  /* 0x000000593939c224 */ /* 0x000fe200078e0258 */
[----:B------:R-:W-:Y:S04]  /*21d0*/  BSSY B1, `(.L_x_38) ;  /* 0x0000006000017945 */ /* 0x000fe80003800000 */
[----:B------:R3:W-:Y:S01]  /*21e0*/  @!P4 STG.E.U8 desc[UR36][R94.64+0x1], R57 ;  /* 0x000001395e00c986 */ /* 0x0007e2000c101124 */
[----:B------:R-:W-:Y:S05]  /*21f0*/  @P2 BRA `(.L_x_39) ;  /* 0x00000000000c2947 */ /* 0x000fea0003800000 */
[----:B--2---:R-:W3:Y:S02]  /*2200*/  LDG.E.U8 R91, desc[UR36][R100.64] ;  /* 0x00000024645b7981 */ /* 0x004ee4000c1e1100 */
[----:B---3--:R-:W-:-:S05]  /*2210*/  PRMT R57, R91, 0x8880, RZ ;  /* 0x000088805b397816 */ /* 0x008fca00000000ff */
[----:B------:R-:W-:-:S07]  /*2220*/  IMAD R88, R57, R90, RZ ;  /* 0x0000005a39587224 */ /* 0x000fce00078e02ff */
.L_x_39:
[----:B------:R-:W-:Y:S05]  /*2230*/  BSYNC B1 ;  /* 0x0000000000017941 */ /* 0x000fea0003800000 */
.L_x_38:
[C---:B------:R-:W-:Y:S01]  /*2240*/  ISETP.LT.OR P4, PT, R3.reuse, 0x2, !P1 ;  /* 0x000000020300780c */ /* 0x040fe20004f81670 */
[----:B---3--:R-:W-:Y:S01]  /*2250*/  @!P2 IMAD R57, R58, R89, R88 ;  /* 0x000000593a39a224 */ /* 0x008fe200078e0258 */
[----:B------:R-:W-:Y:S01]  /*2260*/  BSSY B1, `(.L_x_40) ;  /* 0x0000009000017945 */ /* 0x000fe20003800000 */
[C---:B------:R-:W-:Y:S02]  /*2270*/  ISETP.LT.OR P3, PT, R3.reuse, 0x9, !P0 ;  /* 0x000000090300780c */ /* 0x040fe40004761670 */
[C---:B------:R-:W-:Y:S01]  /*2280*/  ISETP.LT.OR P5, PT, R3.reuse, 0xa, !P0 ;  /* 0x0000000a0300780c */ /* 0x040fe200047a1670 */
[----:B------:R3:W-:Y:S01]  /*2290*/  @!P2 STG.E.U8 desc[UR36][R6.64], R57 ;  /* 0x000000390600a986 */ /* 0x0007e2000c101124 */
[----:B------:R-:W-:-:S06]  /*22a0*/  ISETP.LT.OR P2, PT, R3, 0x9, !P1 ;  /* 0x000000090300780c */ /* 0x000fcc0004f41670 */
[----:B------:R-:W-:Y:S07]  /*22b0*/  @P4 BRA `(.L_x_41) ;  /* 0x00000000000c4947 */ /* 0x000fee0003800000 */
[----:B--2---:R-:W3:Y:S02]  /*22c0*/  LDG.E.U8 R91, desc[UR36][R100.64+0x1] ;  /* 0x00000124645b7981 */ /* 0x004ee4000c1e1100 */
[----:B---3--:R-:W-:-:S05]  /*22d0*/  PRMT R57, R91, 0x8880, RZ ;  /* 0x000088805b397816 */ /* 0x008fca00000000ff */
[----:B------:R-:W-:-:S07]  /*22e0*/  IMAD R88, R57, R90, RZ ;  /* 0x0000005a39587224 */ /* 0x000fce00078e02ff */
.L_x_41:
[----:B------:R-:W-:Y:S05]  /*22f0*/  BSYNC B1 ;  /* 0x0000000000017941 */ /* 0x000fea0003800000 */
.L_x_40:
[----:B------:R-:W-:Y:S01]  /*2300*/  @!P4 IMAD R59, R59, R89, R88 ;  /* 0x000000593b3bc224 */ /* 0x000fe200078e0258 */
[----:B------:R-:W-:Y:S04]  /*2310*/  BSSY B1, `(.L_x_42) ;  /* 0x0000006000017945 */ /* 0x000fe80003800000 */
[----:B------:R4:W-:Y:S01]  /*2320*/  @!P4 STG.E.U8 desc[UR36][R6.64+0x1], R59 ;  /* 0x0000013b0600c986 */ /* 0x0009e2000c101124 */
[----:B------:R-:W-:Y:S05]  /*2330*/  @P3 BRA `(.L_x_43) ;  /* 0x00000000000c3947 */ /* 0x000fea0003800000 */
[----:B--2---:R-:W3:Y:S02]  /*2340*/  LDG.E.U8 R91, desc[UR36][R96.64+0x8] ;  /* 0x00000824605b7981 */ /* 0x004ee4000c1e1100 */
[----:B---3--:R-:W-:-:S05]  /*2350*/  PRMT R57, R91, 0x8880, RZ ;  /* 0x000088805b397816 */ /* 0x008fca00000000ff */
[----:B------:R-:W-:-:S07]  /*2360*/  IMAD R88, R57, R90, RZ ;  /* 0x0000005a39587224 */ /* 0x000fce00078e02ff */
.L_x_43:
[----:B------:R-:W-:Y:S05]  /*2370*/  BSYNC B1 ;  /* 0x0000000000017941 */ /* 0x000fea0003800000 */
.L_x_42:
[----:B---3--:R-:W-:Y:S01]  /*2380*/  @!P3 IMAD R57, R60, R89, R88 ;  /* 0x000000593c39b224 */ /* 0x008fe200078e0258 */
[----:B------:R-:W-:Y:S04]  /*2390*/  BSSY B1, `(.L_x_44) ;  /* 0x0000006000017945 */ /* 0x000fe80003800000 */
[----:B------:R3:W-:Y:S01]  /*23a0*/  @!P3 STG.E.U8 desc[UR36][R94.64+0x8], R57 ;  /* 0x000008395e00b986 */ /* 0x0007e2000c101124 */
[----:B------:R-:W-:Y:S05]  /*23b0*/  @P5 BRA `(.L_x_45) ;  /* 0x00000000000c5947 */ /* 0x000fea0003800000 */
[----:B--2---:R-:W3:Y:S02]  /*23c0*/  LDG.E.U8 R91, desc[UR36][R96.64+0x9] ;  /* 0x00000924605b7981 */ /* 0x004ee4000c1e1100 */
[----:B---3--:R-:W-:-:S05]  /*23d0*/  PRMT R57, R91, 0x8880, RZ ;  /* 0x000088805b397816 */ /* 0x008fca00000000ff */
[----:B------:R-:W-:-:S07]  /*23e0*/  IMAD R88, R57, R90, RZ ;  /* 0x0000005a39587224 */ /* 0x000fce00078e02ff */
.L_x_45:
[----:B------:R-:W-:Y:S05]  /*23f0*/  BSYNC B1 ;  /* 0x0000000000017941 */ /* 0x000fea0003800000 */
.L_x_44:
[----:B------:R-:W-:Y:S01]  /*2400*/  @!P5 IMAD R61, R61, R89, R88 ;  /* 0x000000593d3dd224 */ /* 0x000fe200078e0258 */
[----:B------:R-:W-:Y:S04]  /*2410*/  BSSY B1, `(.L_x_46) ;  /* 0x0000006000017945 */ /* 0x000fe80003800000 */
[----:B------:R0:W-:Y:S01]  /*2420*/  @!P5 STG.E.U8 desc[UR36][R94.64+0x9], R61 ;  /* 0x0000093d5e00d986 */ /* 0x0001e2000c101124 */
[----:B------:R-:W-:Y:S05]  /*2430*/  @P2 BRA `(.L_x_47) ;  /* 0x00000000000c2947 */ /* 0x000fea0003800000 */
[----:B--2---:R-:W3:Y:S02]  /*2440*/  LDG.E.U8 R91, desc[UR36][R100.64+0x8] ;  /* 0x00000824645b7981 */ /* 0x004ee4000c1e1100 */
[----:B---3--:R-:W-:-:S05]  /*2450*/  PRMT R57, R91, 0x8880, RZ ;  /* 0x000088805b397816 */ /* 0x008fca00000000ff */
[----:B------:R-:W-:-:S07]  /*2460*/  IMAD R88, R57, R90, RZ ;  /* 0x0000005a39587224 */ /* 0x000fce00078e02ff */
.L_x_47:
[----:B------:R-:W-:Y:S05]  /*2470*/  BSYNC B1 ;  /* 0x0000000000017941 */ /* 0x000fea0003800000 */
.L_x_46:
        /* <DEDUP_REMOVED lines=11> */
.L_x_49:
[----:B------:R-:W-:Y:S05]  /*2530*/  BSYNC B1 ;  /* 0x0000000000017941 */ /* 0x000fea0003800000 */
.L_x_48:
[----:B------:R-:W-:Y:S01]  /*2540*/  @!P4 IMAD R63, R63, R89, R88 ;  /* 0x000000593f3fc224 */ /* 0x000fe200078e0258 */
[----:B------:R-:W-:Y:S04]  /*2550*/  BSSY B1, `(.L_x_50) ;  /* 0x0000006000017945 */ /* 0x000fe80003800000 */
[----:B------:R0:W-:Y:S01]  /*2560*/  @!P4 STG.E.U8 desc[UR36][R6.64+0x9], R63 ;  /* 0x0000093f0600c986 */ /* 0x0001e2000c101124 */
[----:B------:R-:W-:Y:S05]  /*2570*/  @P3 BRA `(.L_x_51) ;  /* 0x00000000000c3947 */ /* 0x000fea0003800000 */
[----:B--2---:R-:W3:Y:S02]  /*2580*/  LDG.E.U8 R91, desc[UR36][R96.64+0x10] ;  /* 0x00001024605b7981 */ /* 0x004ee4000c1e1100 */
[----:B---3--:R-:W-:-:S05]  /*2590*/  PRMT R57, R91, 0x8880, RZ ;  /* 0x000088805b397816 */ /* 0x008fca00000000ff */
[----:B------:R-:W-:-:S07]  /*25a0*/  IMAD R88, R57, R90, RZ ;  /* 0x0000005a39587224 */ /* 0x000fce00078e02ff */
.L_x_51:
[----:B------:R-:W-:Y:S05]  /*25b0*/  BSYNC B1 ;  /* 0x0000000000017941 */ /* 0x000fea0003800000 */
.L_x_50:
[----:B---3--:R-:W-:Y:S01]  /*25c0*/  @!P3 IMAD R57, R64, R89, R88 ;  /* 0x000000594039b224 */ /* 0x008fe200078e0258 */
[----:B------:R-:W-:Y:S04]  /*25d0*/  BSSY B1, `(.L_x_52) ;  /* 0x0000006000017945 */ /* 0x000fe80003800000 */
[----:B------:R3:W-:Y:S01]  /*25e0*/  @!P3 STG.E.U8 desc[UR36][R94.64+0x10], R57 ;  /* 0x000010395e00b986 */ /* 0x0007e2000c101124 */
[----:B------:R-:W-:Y:S05]  /*25f0*/  @P5 BRA `(.L_x_53) ;  /* 0x00000000000c5947 */ /* 0x000fea0003800000 */
[----:B--2---:R-:W3:Y:S02]  /*2600*/  LDG.E.U8 R91, desc[UR36][R96.64+0x11] ;  /* 0x00001124605b7981 */ /* 0x004ee4000c1e1100 */
[----:B---3--:R-:W-:-:S05]  /*2610*/  PRMT R57, R91, 0x8880, RZ ;  /* 0x000088805b397816 */ /* 0x008fca00000000ff */
[----:B------:R-:W-:-:S07]  /*2620*/  IMAD R88, R57, R90, RZ ;  /* 0x0000005a39587224 */ /* 0x000fce00078e02ff */
.L_x_53:
[----:B------:R-:W-:Y:S05]  /*2630*/  BSYNC B1 ;  /* 0x0000000000017941 */ /* 0x000fea0003800000 */
.L_x_52:
[----:B------:R-:W-:Y:S01]  /*2640*/  @!P5 IMAD R65, R65, R89, R88 ;  /* 0x000000594141d224 */ /* 0x000fe200078e0258 */
[----:B------:R-:W-:Y:S04]  /*2650*/  BSSY B1, `(.L_x_54) ;  /* 0x0000006000017945 */ /* 0x000fe80003800000 */
[----:B------:R0:W-:Y:S01]  /*2660*/  @!P5 STG.E.U8 desc[UR36][R94.64+0x11], R65 ;  /* 0x000011415e00d986 */ /* 0x0001e2000c101124 */
[----:B------:R-:W-:Y:S05]  /*2670*/  @P2 BRA `(.L_x_55) ;  /* 0x00000000000c2947 */ /* 0x000fea0003800000 */
[----:B--2---:R-:W3:Y:S02]  /*2680*/  LDG.E.U8 R91, desc[UR36][R100.64+0x10] ;  /* 0x00001024645b7981 */ /* 0x004ee4000c1e1100 */
[----:B---3--:R-:W-:-:S05]  /*2690*/  PRMT R57, R91, 0x8880, RZ ;  /* 0x000088805b397816 */ /* 0x008fca00000000ff */
[----:B------:R-:W-:-:S07]  /*26a0*/  IMAD R88, R57, R90, RZ ;  /* 0x0000005a39587224 */ /* 0x000fce00078e02ff */
.L_x_55:
[----:B------:R-:W-:Y:S05]  /*26b0*/  BSYNC B1 ;  /* 0x0000000000017941 */ /* 0x000fea0003800000 */
.L_x_54:
        /* <DEDUP_REMOVED lines=11> */
.L_x_57:
[----:B------:R-:W-:Y:S05]  /*2770*/  BSYNC B1 ;  /* 0x0000000000017941 */ /* 0x000fea0003800000 */
.L_x_56:
[----:B------:R-:W-:Y:S01]  /*2780*/  @!P4 IMAD R67, R67, R89, R88 ;  /* 0x000000594343c224 */ /* 0x000fe200078e0258 */
[----:B------:R-:W-:Y:S04]  /*2790*/  BSSY B1, `(.L_x_58) ;  /* 0x0000006000017945 */ /* 0x000fe80003800000 */
[----:B------:R0:W-:Y:S01]  /*27a0*/  @!P4 STG.E.U8 desc[UR36][R6.64+0x11], R67 ;  /* 0x000011430600c986 */ /* 0x0001e2000c101124 */
[----:B------:R-:W-:Y:S05]  /*27b0*/  @P3 BRA `(.L_x_59) ;  /* 0x00000000000c3947 */ /* 0x000fea0003800000 */
[----:B--2---:R-:W3:Y:S02]  /*27c0*/  LDG.E.U8 R91, desc[UR36][R96.64+0x18] ;  /* 0x00001824605b7981 */ /* 0x004ee4000c1e1100 */
[----:B---3--:R-:W-:-:S05]  /*27d0*/  PRMT R57, R91, 0x8880, RZ ;  /* 0x000088805b397816 */ /* 0x008fca00000000ff */
[----:B------:R-:W-:-:S07]  /*27e0*/  IMAD R88, R57, R90, RZ ;  /* 0x0000005a39587224 */ /* 0x000fce00078e02ff */
.L_x_59:
[----:B------:R-:W-:Y:S05]  /*27f0*/  BSYNC B1 ;  /* 0x0000000000017941 */ /* 0x000fea0003800000 */
.L_x_58:
[----:B---3--:R-:W-:Y:S01]  /*2800*/  @!P3 IMAD R57, R68, R89, R88 ;  /* 0x000000594439b224 */ /* 0x008fe200078e0258 */
[----:B------:R-:W-:Y:S04]  /*2810*/  BSSY B1, `(.L_x_60) ;  /* 0x0000006000017945 */ /* 0x000fe80003800000 */
[----:B------:R3:W-:Y:S01]  /*2820*/  @!P3 STG.E.U8 desc[UR36][R94.64+0x18], R57 ;  /* 0x000018395e00b986 */ /* 0x0007e2000c101124 */
[----:B------:R-:W-:Y:S05]  /*2830*/  @P5 BRA `(.L_x_61) ;  /* 0x00000000000c5947 */ /* 0x000fea0003800000 */
[----:B--2---:R-:W3:Y:S02]  /*2840*/  LDG.E.U8 R91, desc[UR36][R96.64+0x19] ;  /* 0x00001924605b7981 */ /* 0x004ee4000c1e1100 */
[----:B---3--:R-:W-:-:S05]  /*2850*/  PRMT R57, R91, 0x8880, RZ ;  /* 0x000088805b397816 */ /* 0x008fca00000000ff */
[----:B------:R-:W-:-:S07]  /*2860*/  IMAD R88, R57, R90, RZ ;  /* 0x0000005a39587224 */ /* 0x000fce00078e02ff */
.L_x_61:
[----:B------:R-:W-:Y:S05]  /*2870*/  BSYNC B1 ;  /* 0x0000000000017941 */ /* 0x000fea0003800000 */
.L_x_60:
[----:B------:R-:W-:Y:S01]  /*2880*/  @!P5 IMAD R69, R69, R89, R88 ;  /* 0x000000594545d224 */ /* 0x000fe200078e0258 */
[----:B------:R-:W-:Y:S04]  /*2890*/  BSSY B1, `(.L_x_62) ;  /* 0x0000006000017945 */ /* 0x000fe80003800000 */
[----:B------:R0:W-:Y:S01]  /*28a0*/  @!P5 STG.E.U8 desc[UR36][R94.64+0x19], R69 ;  /* 0x000019455e00d986 */ /* 0x0001e2000c101124 */
[----:B------:R-:W-:Y:S05]  /*28b0*/  @P2 BRA `(.L_x_63) ;  /* 0x00000000000c2947 */ /* 0x000fea0003800000 */
[----:B--2---:R-:W3:Y:S02]  /*28c0*/  LDG.E.U8 R91, desc[UR36][R100.64+0x18] ;  /* 0x00001824645b7981 */ /* 0x004ee4000c1e1100 */
[----:B---3--:R-:W-:-:S05]  /*28d0*/  PRMT R57, R91, 0x8880, RZ ;  /* 0x000088805b397816 */ /* 0x008fca00000000ff */
[----:B------:R-:W-:-:S07]  /*28e0*/  IMAD R88, R57, R90, RZ ;  /* 0x0000005a39587224 */ /* 0x000fce00078e02ff */
.L_x_63:
[----:B------:R-:W-:Y:S05]  /*28f0*/  BSYNC B1 ;  /* 0x0000000000017941 */ /* 0x000fea0003800000 */
.L_x_62:
        /* <DEDUP_REMOVED lines=11> */
.L_x_65:
[----:B------:R-:W-:Y:S05]  /*29b0*/  BSYNC B1 ;  /* 0x0000000000017941 */ /* 0x000fea0003800000 */
.L_x_64:
[----:B------:R-:W-:Y:S01]  /*29c0*/  @!P4 IMAD R71, R71, R89, R88 ;  /* 0x000000594747c224 */ /* 0x000fe200078e0258 */
[----:B------:R-:W-:Y:S04]  /*29d0*/  BSSY B1, `(.L_x_66) ;  /* 0x0000006000017945 */ /* 0x000fe80003800000 */
[----:B------:R0:W-:Y:S01]  /*29e0*/  @!P4 STG.E.U8 desc[UR36][R6.64+0x19], R71 ;  /* 0x000019470600c986 */ /* 0x0001e2000c101124 */
[----:B------:R-:W-:Y:S05]  /*29f0*/  @P3 BRA `(.L_x_67) ;  /* 0x00000000000c3947 */ /* 0x000fea0003800000 */
[----:B--2---:R-:W3:Y:S02]  /*2a00*/  LDG.E.U8 R91, desc[UR36][R96.64+0x20] ;  /* 0x00002024605b7981 */ /* 0x004ee4000c1e1100 */
[----:B---3--:R-:W-:-:S05]  /*2a10*/  PRMT R57, R91, 0x8880, RZ ;  /* 0x000088805b397816 */ /* 0x008fca00000000ff */
[----:B------:R-:W-:-:S07]  /*2a20*/  IMAD R88, R57, R90, RZ ;  /* 0x0000005a39587224 */ /* 0x000fce00078e02ff */
.L_x_67:
[----:B------:R-:W-:Y:S05]  /*2a30*/  BSYNC B1 ;  /* 0x0000000000017941 */ /* 0x000fea0003800000 */
.L_x_66:
[----:B---3--:R-:W-:Y:S01]  /*2a40*/  @!P3 IMAD R57, R72, R89, R88 ;  /* 0x000000594839b224 */ /* 0x008fe200078e0258 */
[----:B------:R-:W-:Y:S04]  /*2a50*/  BSSY B1, `(.L_x_68) ;  /* 0x0000006000017945 */ /* 0x000fe80003800000 */
[----:B------:R3:W-:Y:S01]  /*2a60*/  @!P3 STG.E.U8 desc[UR36][R94.64+0x20], R57 ;  /* 0x000020395e00b986 */ /* 0x0007e2000c101124 */
[----:B------:R-:W-:Y:S05]  /*2a70*/  @P5 BRA `(.L_x_69) ;  /* 0x00000000000c5947 */ /* 0x000fea0003800000 */
[----:B--2---:R-:W3:Y:S02]  /*2a80*/  LDG.E.U8 R91, desc[UR36][R96.64+0x21] ;  /* 0x00002124605b7981 */ /* 0x004ee4000c1e1100 */
[----:B---3--:R-:W-:-:S05]  /*2a90*/  PRMT R57, R91, 0x8880, RZ ;  /* 0x000088805b397816 */ /* 0x008fca00000000ff */
[----:B------:R-:W-:-:S07]  /*2aa0*/  IMAD R88, R57, R90, RZ ;  /* 0x0000005a39587224 */ /* 0x000fce00078e02ff */
.L_x_69:
[----:B------:R-:W-:Y:S05]  /*2ab0*/  BSYNC B1 ;  /* 0x0000000000017941 */ /* 0x000fea0003800000 */
.L_x_68:
[----:B------:R-:W-:Y:S01]  /*2ac0*/  @!P5 IMAD R73, R73, R89, R88 ;  /* 0x000000594949d224 */ /* 0x000fe200078e0258 */
[----:B------:R-:W-:Y:S04]  /*2ad0*/  BSSY B1, `(.L_x_70) ;  /* 0x0000006000017945 */ /* 0x000fe80003800000 */
[----:B------:R0:W-:Y:S01]  /*2ae0*/  @!P5 STG.E.U8 desc[UR36][R94.64+0x21], R73 ;  /* 0x000021495e00d986 */ /* 0x0001e2000c101124 */
[----:B------:R-:W-:Y:S05]  /*2af0*/  @P2 BRA `(.L_x_71) ;  /* 0x00000000000c2947 */ /* 0x000fea0003800000 */
[----:B--2---:R-:W3:Y:S02]  /*2b00*/  LDG.E.U8 R91, desc[UR36][R100.64+0x20] ;  /* 0x00002024645b7981 */ /* 0x004ee4000c1e1100 */
[----:B---3--:R-:W-:-:S05]  /*2b10*/  PRMT R57, R91, 0x8880, RZ ;  /* 0x000088805b397816 */ /* 0x008fca00000000ff */
[----:B------:R-:W-:-:S07]  /*2b20*/  IMAD R88, R57, R90, RZ ;  /* 0x0000005a39587224 */ /* 0x000fce00078e02ff */
.L_x_71:
[----:B------:R-:W-:Y:S05]  /*2b30*/  BSYNC B1 ;  /* 0x0000000000017941 */ /* 0x000fea0003800000 */
.L_x_70:
        /* <DEDUP_REMOVED lines=11> */
.L_x_73:
[----:B------:R-:W-:Y:S05]  /*2bf0*/  BSYNC B1 ;  /* 0x0000000000017941 */ /* 0x000fea0003800000 */
.L_x_72:
[----:B------:R-:W-:Y:S01]  /*2c00*/  @!P4 IMAD R75, R75, R89, R88 ;  /* 0x000000594b4bc224 */ /* 0x000fe200078e0258 */
[----:B------:R-:W-:Y:S04]  /*2c10*/  BSSY B1, `(.L_x_74) ;  /* 0x0000006000017945 */ /* 0x000fe80003800000 */
[----:B------:R0:W-:Y:S01]  /*2c20*/  @!P4 STG.E.U8 desc[UR36][R6.64+0x21], R75 ;  /* 0x0000214b0600c986 */ /* 0x0001e2000c101124 */
[----:B------:R-:W-:Y:S05]  /*2c30*/  @P3 BRA `(.L_x_75) ;  /* 0x00000000000c3947 */ /* 0x000fea0003800000 */
[----:B--2---:R-:W3:Y:S02]  /*2c40*/  LDG.E.U8 R91, desc[UR36][R96.64+0x28] ;  /* 0x00002824605b7981 */ /* 0x004ee4000c1e1100 */
[----:B---3--:R-:W-:-:S05]  /*2c50*/  PRMT R57, R91, 0x8880, RZ ;  /* 0x000088805b397816 */ /* 0x008fca00000000ff */
[----:B------:R-:W-:-:S07]  /*2c60*/  IMAD R88, R57, R90, RZ ;  /* 0x0000005a39587224 */ /* 0x000fce00078e02ff */
.L_x_75:
[----:B------:R-:W-:Y:S05]  /*2c70*/  BSYNC B1 ;  /* 0x0000000000017941 */ /* 0x000fea0003800000 */
.L_x_74:
[----:B---3--:R-:W-:Y:S01]  /*2c80*/  @!P3 IMAD R57, R76, R89, R88 ;  /* 0x000000594c39b224 */ /* 0x008fe200078e0258 */
[----:B------:R-:W-:Y:S04]  /*2c90*/  BSSY B1, `(.L_x_76) ;  /* 0x0000006000017945 */ /* 0x000fe80003800000 */
[----:B------:R3:W-:Y:S01]  /*2ca0*/  @!P3 STG.E.U8 desc[UR36][R94.64+0x28], R57 ;  /* 0x000028395e00b986 */ /* 0x0007e2000c101124 */
[----:B------:R-:W-:Y:S05]  /*2cb0*/  @P5 BRA `(.L_x_77) ;  /* 0x00000000000c5947 */ /* 0x000fea0003800000 */
[----:B--2---:R-:W3:Y:S02]  /*2cc0*/  LDG.E.U8 R91, desc[UR36][R96.64+0x29] ;  /* 0x00002924605b7981 */ /* 0x004ee4000c1e1100 */
[----:B---3--:R-:W-:-:S05]  /*2cd0*/  PRMT R57, R91, 0x8880, RZ ;  /* 0x000088805b397816 */ /* 0x008fca00000000ff */
[----:B------:R-:W-:-:S07]  /*2ce0*/  IMAD R88, R57, R90, RZ ;  /* 0x0000005a39587224 */ /* 0x000fce00078e02ff */
.L_x_77:
[----:B------:R-:W-:Y:S05]  /*2cf0*/  BSYNC B1 ;  /* 0x0000000000017941 */ /* 0x000fea0003800000 */
.L_x_76:
[----:B------:R-:W-:Y:S01]  /*2d00*/  @!P5 IMAD R77, R77, R89, R88 ;  /* 0x000000594d4dd224 */ /* 0x000fe200078e0258 */
[----:B------:R-:W-:Y:S04]  /*2d10*/  BSSY B1, `(.L_x_78) ;  /* 0x0000006000017945 */ /* 0x000fe80003800000 */
[----:B------:R0:W-:Y:S01]  /*2d20*/  @!P5 STG.E.U8 desc[UR36][R94.64+0x29], R77 ;  /* 0x0000294d5e00d986 */ /* 0x0001e2000c101124 */
[----:B------:R-:W-:Y:S05]  /*2d30*/  @P2 BRA `(.L_x_79) ;  /* 0x00000000000c2947 */ /* 0x000fea0003800000 */
[----:B--2---:R-:W3:Y:S02]  /*2d40*/  LDG.E.U8 R91, desc[UR36][R100.64+0x28] ;  /* 0x00002824645b7981 */ /* 0x004ee4000c1e1100 */
[----:B---3--:R-:W-:-:S05]  /*2d50*/  PRMT R57, R91, 0x8880, RZ ;  /* 0x000088805b397816 */ /* 0x008fca00000000ff */
[----:B------:R-:W-:-:S07]  /*2d60*/  IMAD R88, R57, R90, RZ ;  /* 0x0000005a39587224 */ /* 0x000fce00078e02ff */
.L_x_79:
[----:B------:R-:W-:Y:S05]  /*2d70*/  BSYNC B1 ;  /* 0x0000000000017941 */ /* 0x000fea0003800000 */
.L_x_78:
        /* <DEDUP_REMOVED lines=11> */
.L_x_81:
[----:B------:R-:W-:Y:S05]  /*2e30*/  BSYNC B1 ;  /* 0x0000000000017941 */ /* 0x000fea0003800000 */
.L_x_80:
[----:B------:R-:W-:Y:S01]  /*2e40*/  @!P4 IMAD R79, R79, R89, R88 ;  /* 0x000000594f4fc224 */ /* 0x000fe200078e0258 */
[----:B------:R-:W-:Y:S04]  /*2e50*/  BSSY B1, `(.L_x_82) ;  /* 0x0000006000017945 */ /* 0x000fe80003800000 */
[----:B------:R0:W-:Y:S01]  /*2e60*/  @!P4 STG.E.U8 desc[UR36][R6.64+0x29], R79 ;  /* 0x0000294f0600c986 */ /* 0x0001e2000c101124 */
[----:B------:R-:W-:Y:S05]  /*2e70*/  @P3 BRA `(.L_x_83) ;  /* 0x00000000000c3947 */ /* 0x000fea0003800000 */
[----:B--2---:R-:W3:Y:S02]  /*2e80*/  LDG.E.U8 R91, desc[UR36][R96.64+0x30] ;  /* 0x00003024605b7981 */ /* 0x004ee4000c1e1100 */
[----:B---3--:R-:W-:-:S05]  /*2e90*/  PRMT R57, R91, 0x8880, RZ ;  /* 0x000088805b397816 */ /* 0x008fca00000000ff */
[----:B------:R-:W-:-:S07]  /*2ea0*/  IMAD R88, R57, R90, RZ ;  /* 0x0000005a39587224 */ /* 0x000fce00078e02ff */
.L_x_83:
[----:B------:R-:W-:Y:S05]  /*2eb0*/  BSYNC B1 ;  /* 0x0000000000017941 */ /* 0x000fea0003800000 */
.L_x_82:
[----:B---3--:R-:W-:Y:S01]  /*2ec0*/  @!P3 IMAD R57, R80, R89, R88 ;  /* 0x000000595039b224 */ /* 0x008fe200078e0258 */
[----:B------:R-:W-:Y:S04]  /*2ed0*/  BSSY B1, `(.L_x_84) ;  /* 0x0000006000017945 */ /* 0x000fe80003800000 */
[----:B------:R3:W-:Y:S01]  /*2ee0*/  @!P3 STG.E.U8 desc[UR36][R94.64+0x30], R57 ;  /* 0x000030395e00b986 */ /* 0x0007e2000c101124 */
[----:B------:R-:W-:Y:S05]  /*2ef0*/  @P5 BRA `(.L_x_85) ;  /* 0x00000000000c5947 */ /* 0x000fea0003800000 */
[----:B--2---:R-:W3:Y:S02]  /*2f00*/  LDG.E.U8 R91, desc[UR36][R96.64+0x31] ;  /* 0x00003124605b7981 */ /* 0x004ee4000c1e1100 */
[----:B---3--:R-:W-:-:S05]  /*2f10*/  PRMT R57, R91, 0x8880, RZ ;  /* 0x000088805b397816 */ /* 0x008fca00000000ff */
[----:B------:R-:W-:-:S07]  /*2f20*/  IMAD R88, R57, R90, RZ ;  /* 0x0000005a39587224 */ /* 0x000fce00078e02ff */
.L_x_85:
[----:B------:R-:W-:Y:S05]  /*2f30*/  BSYNC B1 ;  /* 0x0000000000017941 */ /* 0x000fea0003800000 */
.L_x_84:
[----:B------:R-:W-:Y:S01]  /*2f40*/  @!P5 IMAD R81, R81, R89, R88 ;  /* 0x000000595151d224 */ /* 0x000fe200078e0258 */
[----:B------:R-:W-:Y:S04]  /*2f50*/  BSSY B1, `(.L_x_86) ;  /* 0x0000006000017945 */ /* 0x000fe80003800000 */
[----:B------:R0:W-:Y:S01]  /*2f60*/  @!P5 STG.E.U8 desc[UR36][R94.64+0x31], R81 ;  /* 0x000031515e00d986 */ /* 0x0001e2000c101124 */
[----:B------:R-:W-:Y:S05]  /*2f70*/  @P2 BRA `(.L_x_87) ;  /* 0x00000000000c2947 */ /* 0x000fea0003800000 */
[----:B--2---:R-:W3:Y:S02]  /*2f80*/  LDG.E.U8 R91, desc[UR36][R100.64+0x30] ;  /* 0x00003024645b7981 */ /* 0x004ee4000c1e1100 */
[----:B---3--:R-:W-:-:S05]  /*2f90*/  PRMT R57, R91, 0x8880, RZ ;  /* 0x000088805b397816 */ /* 0x008fca00000000ff */
[----:B------:R-:W-:-:S07]  /*2fa0*/  IMAD R88, R57, R90, RZ ;  /* 0x0000005a39587224 */ /* 0x000fce00078e02ff */
.L_x_87:
[----:B------:R-:W-:Y:S05]  /*2fb0*/  BSYNC B1 ;  /* 0x0000000000017941 */ /* 0x000fea0003800000 */
.L_x_86:
[C---:B------:R-:W-:Y:S01]  /*2fc0*/  ISETP.LT.OR P4, PT, R3.reuse, 0x32, !P1 ;  /* 0x000000320300780c */ /* 0x040fe20004f81670 */
[----:B---3--:R-:W-:Y:S01]  /*2fd0*/  @!P2 IMAD R57, R82, R89, R88 ;  /* 0x000000595239a224 */ /* 0x008fe200078e0258 */
[----:B------:R-:W-:Y:S01]  /*2fe0*/  BSSY B1, `(.L_x_88) ;  /* 0x000000b000017945 */ /* 0x000fe20003800000 */
[----:B------:R-:W-:Y:S02]  /*2ff0*/  ISETP.LT.OR P3, PT, R3, 0x39, !P0 ;  /* 0x000000390300780c */ /* 0x000fe40004761670 */
[----:B------:R-:W-:Y:S01]  /*3000*/  IADD3 R107, P5, R107, 0x80, RZ ;  /* 0x000000806b6b7810 */ /* 0x000fe20007fbe0ff */
[----:B------:R3:W-:Y:S01]  /*3010*/  @!P2 STG.E.U8 desc[UR36][R6.64+0x30], R57 ;  /* 0x000030390600a986 */ /* 0x0007e2000c101124 */
[C---:B------:R-:W-:Y:S02]  /*3020*/  ISETP.LT.OR P2, PT, R3.reuse, 0x39, !P1 ;  /* 0x000000390300780c */ /* 0x040fe40004f41670 */
[C---:B------:R-:W-:Y:S02]  /*3030*/  ISETP.LT.OR P0, PT, R3.reuse, 0x3a, !P0 ;  /* 0x0000003a0300780c */ /* 0x040fe40004701670 */
[----:B------:R-:W-:-:S02]  /*3040*/  ISETP.LT.OR P1, PT, R3, 0x3a, !P1 ;  /* 0x0000003a0300780c */ /* 0x000fc40004f21670 */
[----:B------:R-:W-:Y:S11]  /*3050*/  @P4 BRA `(.L_x_89) ;  /* 0x00000000000c4947 */ /* 0x000ff60003800000 */
[----:B--2---:R-:W3:Y:S02]  /*3060*/  LDG.E.U8 R91, desc[UR36][R100.64+0x31] ;  /* 0x00003124645b7981 */ /* 0x004ee4000c1e1100 */
[----:B---3--:R-:W-:-:S05]  /*3070*/  PRMT R57, R91, 0x8880, RZ ;  /* 0x000088805b397816 */ /* 0x008fca00000000ff */
[----:B------:R-:W-:-:S07]  /*3080*/  IMAD R88, R57, R90, RZ ;  /* 0x0000005a39587224 */ /* 0x000fce00078e02ff */
.L_x_89:
[----:B------:R-:W-:Y:S05]  /*3090*/  BSYNC B1 ;  /* 0x0000000000017941 */ /* 0x000fea0003800000 */
.L_x_88:
[----:B------:R-:W-:Y:S01]  /*30a0*/  @!P4 IMAD R83, R83, R89, R88 ;  /* 0x000000595353c224 */ /* 0x000fe200078e0258 */
[----:B------:R-:W-:Y:S04]  /*30b0*/  BSSY B1, `(.L_x_90) ;  /* 0x0000006000017945 */ /* 0x000fe80003800000 */
[----:B------:R0:W-:Y:S01]  /*30c0*/  @!P4 STG.E.U8 desc[UR36][R6.64+0x31], R83 ;  /* 0x000031530600c986 */ /* 0x0001e2000c101124 */
[----:B------:R-:W-:Y:S05]  /*30d0*/  @P3 BRA `(.L_x_91) ;  /* 0x00000000000c3947 */ /* 0x000fea0003800000 */
[----:B--2---:R-:W3:Y:S02]  /*30e0*/  LDG.E.U8 R91, desc[UR36][R96.64+0x38] ;  /* 0x00003824605b7981 */ /* 0x004ee4000c1e1100 */
[----:B---3--:R-:W-:-:S05]  /*30f0*/  PRMT R57, R91, 0x8880, RZ ;  /* 0x000088805b397816 */ /* 0x008fca00000000ff */
[----:B------:R-:W-:-:S07]  /*3100*/  IMAD R88, R57, R90, RZ ;  /* 0x0000005a39587224 */ /* 0x000fce00078e02ff */
.L_x_91:
[----:B------:R-:W-:Y:S05]  /*3110*/  BSYNC B1 ;  /* 0x0000000000017941 */ /* 0x000fea0003800000 */
.L_x_90:
[----:B---3--:R-:W-:Y:S01]  /*3120*/  @!P3 IMAD R57, R84, R89, R88 ;  /* 0x000000595439b224 */ /* 0x008fe200078e0258 */
[----:B------:R-:W-:Y:S01]  /*3130*/  BSSY B1, `(.L_x_92) ;  /* 0x0000007000017945 */ /* 0x000fe20003800000 */
[----:B----4-:R-:W-:-:S03]  /*3140*/  IMAD.X R59, RZ, RZ, R5, P5 ;  /* 0x000000ffff3b7224 */ /* 0x010fc600028e0605 */
[----:B------:R3:W-:Y:S01]  /*3150*/  @!P3 STG.E.U8 desc[UR36][R94.64+0x38], R57 ;  /* 0x000038395e00b986 */ /* 0x0007e2000c101124 */
[----:B------:R-:W-:Y:S05]  /*3160*/  @P0 BRA `(.L_x_93) ;  /* 0x00000000000c0947 */ /* 0x000fea0003800000 */
[----:B--2---:R-:W2:Y:S02]  /*3170*/  LDG.E.U8 R91, desc[UR36][R96.64+0x39] ;  /* 0x00003924605b7981 */ /* 0x004ea4000c1e1100 */
[----:B--2---:R-:W-:-:S05]  /*3180*/  PRMT R5, R91, 0x8880, RZ ;  /* 0x000088805b057816 */ /* 0x004fca00000000ff */
[----:B------:R-:W-:-:S07]  /*3190*/  IMAD R88, R5, R90, RZ ;  /* 0x0000005a05587224 */ /* 0x000fce00078e02ff */
.L_x_93:
[----:B------:R-:W-:Y:S05]  /*31a0*/  BSYNC B1 ;  /* 0x0000000000017941 */ /* 0x000fea0003800000 */
.L_x_92:
[----:B------:R-:W-:Y:S01]  /*31b0*/  @!P0 IMAD R85, R85, R89, R88 ;  /* 0x0000005955558224 */ /* 0x000fe200078e0258 */
[----:B------:R-:W-:Y:S01]  /*31c0*/  BSSY B1, `(.L_x_94) ;  /* 0x0000007000017945 */ /* 0x000fe20003800000 */
[----:B------:R-:W-:-:S03]  /*31d0*/  IMAD R4, R59, R92, RZ ;  /* 0x0000005c3b047224 */ /* 0x000fc600078e02ff */
[----:B------:R4:W-:Y:S01]  /*31e0*/  @!P0 STG.E.U8 desc[UR36][R94.64+0x39], R85 ;  /* 0x000039555e008986 */ /* 0x0009e2000c101124 */
[----:B------:R-:W-:Y:S05]  /*31f0*/  @P2 BRA `(.L_x_95) ;  /* 0x00000000000c2947 */ /* 0x000fea0003800000 */
[----:B--2---:R-:W2:Y:S02]  /*3200*/  LDG.E.U8 R91, desc[UR36][R100.64+0x38] ;  /* 0x00003824645b7981 */ /* 0x004ea4000c1e1100 */
[----:B--2---:R-:W-:-:S05]  /*3210*/  PRMT R5, R91, 0x8880, RZ ;  /* 0x000088805b057816 */ /* 0x004fca00000000ff */
[----:B------:R-:W-:-:S07]  /*3220*/  IMAD R88, R5, R90, RZ ;  /* 0x0000005a05587224 */ /* 0x000fce00078e02ff */
.L_x_95:
[----:B------:R-:W-:Y:S05]  /*3230*/  BSYNC B1 ;  /* 0x0000000000017941 */ /* 0x000fea0003800000 */
.L_x_94:
[----:B------:R-:W-:Y:S01]  /*3240*/  @!P2 IMAD R5, R86, R89, R88 ;  /* 0x000000595605a224 */ /* 0x000fe200078e0258 */
[----:B------:R-:W-:Y:S01]  /*3250*/  BSSY B1, `(.L_x_96) ;  /* 0x0000009000017945 */ /* 0x000fe20003800000 */
[C---:B---3--:R-:W-:Y:S02]  /*3260*/  IMAD R57, R107.reuse, R93, R4 ;  /* 0x0000005d6b397224 */ /* 0x048fe400078e0204 */
[CC--:B------:R-:W-:Y:S01]  /*3270*/  IMAD.WIDE.U32 R98, R107.reuse, R92.reuse, R98 ;  /* 0x0000005c6b627225 */ /* 0x0c0fe200078e0062 */
[----:B------:R3:W-:Y:S03]  /*3280*/  @!P2 STG.E.U8 desc[UR36][R6.64+0x38], R5 ;  /* 0x000038050600a986 */ /* 0x0007e6000c101124 */
[----:B------:R-:W-:Y:S01]  /*3290*/  IMAD.WIDE.U32 R92, R107, R92, R20 ;  /* 0x0000005c6b5c7225 */ /* 0x000fe200078e0014 */
[----:B------:R-:W-:Y:S06]  /*32a0*/  @P1 BRA `(.L_x_97) ;  /* 0x00000000000c1947 */ /* 0x000fec0003800000 */
[----:B--2---:R-:W3:Y:S02]  /*32b0*/  LDG.E.U8 R91, desc[UR36][R100.64+0x39] ;  /* 0x00003924645b7981 */ /* 0x004ee4000c1e1100 */
[----:B---3--:R-:W-:-:S05]  /*32c0*/  PRMT R5, R91, 0x8880, RZ ;  /* 0x000088805b057816 */ /* 0x008fca00000000ff */
[----:B------:R-:W-:-:S07]  /*32d0*/  IMAD R88, R5, R90, RZ ;  /* 0x0000005a05587224 */ /* 0x000fce00078e02ff */
.L_x_97:
[----:B------:R-:W-:Y:S05]  /*32e0*/  BSYNC B1 ;  /* 0x0000000000017941 */ /* 0x000fea0003800000 */
.L_x_96:
[----:B------:R-:W-:Y:S01]  /*32f0*/  @!P1 IMAD R87, R87, R89, R88 ;  /* 0x0000005957579224 */ /* 0x000fe200078e0258 */
[----:B------:R-:W-:Y:S01]  /*3300*/  ISETP.GE.AND P2, PT, R102, 0x81, PT ;  /* 0x000000816600780c */ /* 0x000fe20003f46270 */
[----:B------:R-:W-:Y:S01]  /*3310*/  BSSY B1, `(.L_x_98) ;  /* 0x000000c000017945 */ /* 0x000fe20003800000 */
[----:B------:R-:W-:Y:S02]  /*3320*/  IADD3 R4, P5, R92, R12, RZ ;  /* 0x0000000c5c047210 */ /* 0x000fe40007fbe0ff */
[----:B------:R0:W-:Y:S01]  /*3330*/  @!P1 STG.E.U8 desc[UR36][R6.64+0x39], R87 ;  /* 0x0000395706009986 */ /* 0x0001e2000c101124 */
[----:B------:R-:W-:Y:S02]  /*3340*/  ISETP.LT.OR P1, PT, R3, 0x1, !P2 ;  /* 0x000000010300780c */ /* 0x000fe40005721670 */
[----:B---3--:R-:W-:Y:S02]  /*3350*/  IADD3.X R5, R13, R93, R57, P5, !PT ;  /* 0x0000005d0d057210 */ /* 0x008fe40002ffe439 */
[----:B------:R-:W-:-:S02]  /*3360*/  ISETP.GE.AND P0, PT, R102, 0x89, PT ;  /* 0x000000896600780c */ /* 0x000fc40003f06270 */
[----:B------:R-:W-:Y:S02]  /*3370*/  IADD3 R12, P4, P3, R14, R12, R98 ;  /* 0x0000000c0e0c7210 */ /* 0x000fe40007b9e062 */
[----:B------:R-:W-:-:S05]  /*3380*/  ISETP.LT.OR P5, PT, R3, 0x2, !P2 ;  /* 0x000000020300780c */ /* 0x000fca00057a1670 */
[----:B0-----:R-:W-:Y:S08]  /*3390*/  @P1 BRA `(.L_x_99) ;  /* 0x00000000000c1947 */ /* 0x001ff00003800000 */
[----:B--2---:R-:W2:Y:S02]  /*33a0*/  LDG.E.U8 R91, desc[UR36][R4.64] ;  /* 0x00000024045b7981 */ /* 0x004ea4000c1e1100 */
[----:B--2---:R-:W-:-:S05]  /*33b0*/  PRMT R7, R91, 0x8880, RZ ;  /* 0x000088805b077816 */ /* 0x004fca00000000ff */
[----:B------:R-:W-:-:S07]  /*33c0*/  IMAD R88, R7, R90, RZ ;  /* 0x0000005a07587224 */ /* 0x000fce00078e02ff */
.L_x_99:
[----:B------:R-:W-:Y:S05]  /*33d0*/  BSYNC B1 ;  /* 0x0000000000017941 */ /* 0x000fea0003800000 */
.L_x_98:
[----:B------:R-:W-:Y:S01]  /*33e0*/  @!P1 IMAD R7, R24, R89, R88 ;  /* 0x0000005918079224 */ /* 0x000fe200078e0258 */
[----:B------:R-:W-:Y:S01]  /*33f0*/  BSSY B1, `(.L_x_100) ;  /* 0x0000007000017945 */ /* 0x000fe20003800000 */
[----:B------:R-:W-:-:S03]  /*3400*/  IMAD.IADD R98, R57, 0x1, R99 ;  /* 0x0000000139627824 */ /* 0x000fc600078e0263 */
[----:B------:R0:W-:Y:S01]  /*3410*/  @!P1 STG.E.U8 desc[UR36][R8.64], R7 ;  /* 0x0000000708009986 */ /* 0x0001e2000c101124 */
[----:B------:R-:W-:Y:S05]  /*3420*/  @P5 BRA `(.L_x_101) ;  /* 0x00000000000c5947 */ /* 0x000fea0003800000 */
[----:B--2---:R-:W0:Y:S02]  /*3430*/  LDG.E.U8 R91, desc[UR36][R4.64+0x1] ;  /* 0x00000124045b7981 */ /* 0x004e24000c1e1100 */
[----:B0-----:R-:W-:-:S05]  /*3440*/  PRMT R7, R91, 0x8880, RZ ;  /* 0x000088805b077816 */ /* 0x001fca00000000ff */
[----:B------:R-:W-:-:S07]  /*3450*/  IMAD R88, R7, R90, RZ ;  /* 0x0000005a07587224 */ /* 0x000fce00078e02ff */
.L_x_101:
[----:B------:R-:W-:Y:S05]  /*3460*/  BSYNC B1 ;  /* 0x0000000000017941 */ /* 0x000fea0003800000 */
.L_x_100:
[----:B------:R-:W-:Y:S01]  /*3470*/  ISETP.LT.OR P1, PT, R3, 0x1, !P0 ;  /* 0x000000010300780c */ /* 0x000fe20004721670 */
[----:B------:R-:W-:Y:S01]  /*3480*/  @!P5 IMAD R25, R25, R89, R88 ;  /* 0x000000591919d224 */ /* 0x000fe200078e0258 */
[----:B------:R-:W-:Y:S01]  /*3490*/  BSSY B1, `(.L_x_102) ;  /* 0x000000a000017945 */ /* 0x000fe20003800000 */
[----:B------:R-:W-:Y:S02]  /*34a0*/  IADD3.X R13, R21, R13, R98, P4, P3 ;  /* 0x0000000d150d7210 */ /* 0x000fe400027e6462 */
[C---:B------:R-:W-:Y:S01]  /*34b0*/  ISETP.LT.OR P4, PT, R3.reuse, 0x2, !P0 ;  /* 0x000000020300780c */ /* 0x040fe20004781670 */
[----:B------:R3:W-:Y:S01]  /*34c0*/  @!P5 STG.E.U8 desc[UR36][R8.64+0x1], R25 ;  /* 0x000001190800d986 */ /* 0x0007e2000c101124 */
[C---:B------:R-:W-:Y:S02]  /*34d0*/  ISETP.LT.OR P5, PT, R3.reuse, 0x9, !P2 ;  /* 0x000000090300780c */ /* 0x040fe400057a1670 */
[----:B------:R-:W-:-:S04]  /*34e0*/  ISETP.LT.OR P3, PT, R3, 0xa, !P2 ;  /* 0x0000000a0300780c */ /* 0x000fc80005761670 */
[----:B------:R-:W-:Y:S09]  /*34f0*/  @P1 BRA `(.L_x_103) ;  /* 0x00000000000c1947 */ /* 0x000ff20003800000 */
[----:B--2---:R-:W0:Y:S02]  /*3500*/  LDG.E.U8 R91, desc[UR36][R12.64] ;  /* 0x000000240c5b7981 */ /* 0x004e24000c1e1100 */
[----:B0-----:R-:W-:-:S05]  /*3510*/  PRMT R7, R91, 0x8880, RZ ;  /* 0x000088805b077816 */ /* 0x001fca00000000ff */
[----:B------:R-:W-:-:S07]  /*3520*/  IMAD R88, R7, R90, RZ ;  /* 0x0000005a07587224 */ /* 0x000fce00078e02ff */
.L_x_103:
[----:B------:R-:W-:Y:S05]  /*3530*/  BSYNC B1 ;  /* 0x0000000000017941 */ /* 0x000fea0003800000 */
.L_x_102:
[----:B0-----:R-:W-:Y:S01]  /*3540*/  @!P1 IMAD R7, R26, R89, R88 ;  /* 0x000000591a079224 */ /* 0x001fe200078e0258 */
[----:B------:R-:W-:Y:S04]  /*3550*/  BSSY B1, `(.L_x_104) ;  /* 0x0000006000017945 */ /* 0x000fe80003800000 */
[----:B------:R0:W-:Y:S01]  /*3560*/  @!P1 STG.E.U8 desc[UR36][R10.64], R7 ;  /* 0x000000070a009986 */ /* 0x0001e2000c101124 */
[----:B------:R-:W-:Y:S05]  /*3570*/  @P4 BRA `(.L_x_105) ;  /* 0x00000000000c4947 */ /* 0x000fea0003800000 */
[----:B--2---:R-:W0:Y:S02]  /*3580*/  LDG.E.U8 R91, desc[UR36][R12.64+0x1] ;  /* 0x000001240c5b7981 */ /* 0x004e24000c1e1100 */
[----:B0-----:R-:W-:-:S05]  /*3590*/  PRMT R7, R91, 0x8880, RZ ;  /* 0x000088805b077816 */ /* 0x001fca00000000ff */
[----:B------:R-:W-:-:S07]  /*35a0*/  IMAD R88, R7, R90, RZ ;  /* 0x0000005a07587224 */ /* 0x000fce00078e02ff */
.L_x_105:
[----:B------:R-:W-:Y:S05]  /*35b0*/  BSYNC B1 ;  /* 0x0000000000017941 */ /* 0x000fea0003800000 */
.L_x_104:
[----:B------:R-:W-:Y:S01]  /*35c0*/  @!P4 IMAD R27, R27, R89, R88 ;  /* 0x000000591b1bc224 */ /* 0x000fe200078e0258 */
[----:B------:R-:W-:Y:S04]  /*35d0*/  BSSY B1, `(.L_x_106) ;  /* 0x0000006000017945 */ /* 0x000fe80003800000 */
[----:B------:R0:W-:Y:S01]  /*35e0*/  @!P4 STG.E.U8 desc[UR36][R10.64+0x1], R27 ;  /* 0x0000011b0a00c986 */ /* 0x0001e2000c101124 */
[----:B------:R-:W-:Y:S05]  /*35f0*/  @P5 BRA `(.L_x_107) ;  /* 0x00000000000c5947 */ /* 0x000fea0003800000 */
[----:B--2---:R-:W0:Y:S02]  /*3600*/  LDG.E.U8 R91, desc[UR36][R4.64+0x8] ;  /* 0x00000824045b7981 */ /* 0x004e24000c1e1100 */
[----:B0-----:R-:W-:-:S05]  /*3610*/  PRMT R7, R91, 0x8880, RZ ;  /* 0x000088805b077816 */ /* 0x001fca00000000ff */
[----:B------:R-:W-:-:S07]  /*3620*/  IMAD R88, R7, R90, RZ ;  /* 0x0000005a07587224 */ /* 0x000fce00078e02ff */
.L_x_107:
[----:B------:R-:W-:Y:S05]  /*3630*/  BSYNC B1 ;  /* 0x0000000000017941 */ /* 0x000fea0003800000 */
.L_x_106:
[----:B0-----:R-:W-:Y:S01]  /*3640*/  @!P5 IMAD R7, R28, R89, R88 ;  /* 0x000000591c07d224 */ /* 0x001fe200078e0258 */
[----:B------:R-:W-:Y:S04]  /*3650*/  BSSY B1, `(.L_x_108) ;  /* 0x0000006000017945 */ /* 0x000fe80003800000 */
[----:B------:R0:W-:Y:S01]  /*3660*/  @!P5 STG.E.U8 desc[UR36][R8.64+0x8], R7 ;  /* 0x000008070800d986 */ /* 0x0001e2000c101124 */
[----:B------:R-:W-:Y:S05]  /*3670*/  @P3 BRA `(.L_x_109) ;  /* 0x00000000000c3947 */ /* 0x000fea0003800000 */
[----:B--2---:R-:W0:Y:S02]  /*3680*/  LDG.E.U8 R91, desc[UR36][R4.64+0x9] ;  /* 0x00000924045b7981 */ /* 0x004e24000c1e1100 */
[----:B0-----:R-:W-:-:S05]  /*3690*/  PRMT R7, R91, 0x8880, RZ ;  /* 0x000088805b077816 */ /* 0x001fca00000000ff */
[----:B------:R-:W-:-:S07]  /*36a0*/  IMAD R88, R7, R90, RZ ;  /* 0x0000005a07587224 */ /* 0x000fce00078e02ff */
.L_x_109:
[----:B------:R-:W-:Y:S05]  /*36b0*/  BSYNC B1 ;  /* 0x0000000000017941 */ /* 0x000fea0003800000 */
.L_x_108:
[----:B------:R-:W-:Y:S01]  /*36c0*/  ISETP.LT.OR P5, PT, R3, 0x9, !P0 ;  /* 0x000000090300780c */ /* 0x000fe200047a1670 */
[----:B------:R-:W-:Y:S01]  /*36d0*/  @!P3 IMAD R29, R29, R89, R88 ;  /* 0x000000591d1db224 */ /* 0x000fe200078e0258 */
[----:B------:R-:W-:Y:S01]  /*36e0*/  BSSY B1, `(.L_x_110) ;  /* 0x0000009000017945 */ /* 0x000fe20003800000 */
[C---:B------:R-:W-:Y:S02]  /*36f0*/  ISETP.LT.OR P4, PT, R3.reuse, 0xa, !P0 ;  /* 0x0000000a0300780c */ /* 0x040fe40004781670 */
[C---:B------:R-:W-:Y:S01]  /*3700*/  ISETP.LT.OR P1, PT, R3.reuse, 0x12, !P2 ;  /* 0x000000120300780c */ /* 0x040fe20005721670 */
[----:B------:R0:W-:Y:S01]  /*3710*/  @!P3 STG.E.U8 desc[UR36][R8.64+0x9], R29 ;  /* 0x0000091d0800b986 */ /* 0x0001e2000c101124 */
[----:B------:R-:W-:-:S06]  /*3720*/  ISETP.LT.OR P3, PT, R3, 0x11, !P2 ;  /* 0x000000110300780c */ /* 0x000fcc0005761670 */
[----:B------:R-:W-:Y:S07]  /*3730*/  @P5 BRA `(.L_x_111) ;  /* 0x00000000000c5947 */ /* 0x000fee0003800000 */
[----:B--2---:R-:W0:Y:S02]  /*3740*/  LDG.E.U8 R91, desc[UR36][R12.64+0x8] ;  /* 0x000008240c5b7981 */ /* 0x004e24000c1e1100 */
[----:B0-----:R-:W-:-:S05]  /*3750*/  PRMT R7, R91, 0x8880, RZ ;  /* 0x000088805b077816 */ /* 0x001fca00000000ff */
[----:B------:R-:W-:-:S07]  /*3760*/  IMAD R88, R7, R90, RZ ;  /* 0x0000005a07587224 */ /* 0x000fce00078e02ff */
.L_x_111:
[----:B------:R-:W-:Y:S05]  /*3770*/  BSYNC B1 ;  /* 0x0000000000017941 */ /* 0x000fea0003800000 */
.L_x_110:
[----:B0-----:R-:W-:Y:S01]  /*3780*/  @!P5 IMAD R7, R30, R89, R88 ;  /* 0x000000591e07d224 */ /* 0x001fe200078e0258 */
[----:B------:R-:W-:Y:S04]  /*3790*/  BSSY B1, `(.L_x_112) ;  /* 0x0000006000017945 */ /* 0x000fe80003800000 */
[----:B------:R0:W-:Y:S01]  /*37a0*/  @!P5 STG.E.U8 desc[UR36][R10.64+0x8], R7 ;  /* 0x000008070a00d986 */ /* 0x0001e2000c101124 */
[----:B------:R-:W-:Y:S05]  /*37b0*/  @P4 BRA `(.L_x_113) ;  /* 0x00000000000c4947 */ /* 0x000fea0003800000 */
[----:B--2---:R-:W0:Y:S02]  /*37c0*/  LDG.E.U8 R91, desc[UR36][R12.64+0x9] ;  /* 0x000009240c5b7981 */ /* 0x004e24000c1e1100 */
[----:B0-----:R-:W-:-:S05]  /*37d0*/  PRMT R7, R91, 0x8880, RZ ;  /* 0x000088805b077816 */ /* 0x001fca00000000ff */
[----:B------:R-:W-:-:S07]  /*37e0*/  IMAD R88, R7, R90, RZ ;  /* 0x0000005a07587224 */ /* 0x000fce00078e02ff */
.L_x_113:
[----:B------:R-:W-:Y:S05]  /*37f0*/  BSYNC B1 ;  /* 0x0000000000017941 */ /* 0x000fea0003800000 */
.L_x_112:
[----:B------:R-:W-:Y:S01]  /*3800*/  @!P4 IMAD R31, R31, R89, R88 ;  /* 0x000000591f1fc224 */ /* 0x000fe200078e0258 */
[----:B------:R-:W-:Y:S04]  /*3810*/  BSSY B1, `(.L_x_114) ;  /* 0x0000006000017945 */ /* 0x000fe80003800000 */
[----:B------:R0:W-:Y:S01]  /*3820*/  @!P4 STG.E.U8 desc[UR36][R10.64+0x9], R31 ;  /* 0x0000091f0a00c986 */ /* 0x0001e2000c101124 */
[----:B------:R-:W-:Y:S05]  /*3830*/  @P3 BRA `(.L_x_115) ;  /* 0x00000000000c3947 */ /* 0x000fea0003800000 */
[----:B--2---:R-:W0:Y:S02]  /*3840*/  LDG.E.U8 R91, desc[UR36][R4.64+0x10] ;  /* 0x00001024045b7981 */ /* 0x004e24000c1e1100 */
[----:B0-----:R-:W-:-:S05]  /*3850*/  PRMT R7, R91, 0x8880, RZ ;  /* 0x000088805b077816 */ /* 0x001fca00000000ff */
[----:B------:R-:W-:-:S07]  /*3860*/  IMAD R88, R7, R90, RZ ;  /* 0x0000005a07587224 */ /* 0x000fce00078e02ff */
.L_x_115:
[----:B------:R-:W-:Y:S05]  /*3870*/  BSYNC B1 ;  /* 0x0000000000017941 */ /* 0x000fea0003800000 */
.L_x_114:
[----:B0-----:R-:W-:Y:S01]  /*3880*/  @!P3 IMAD R7, R32, R89, R88 ;  /* 0x000000592007b224 */ /* 0x001fe200078e0258 */
[----:B------:R-:W-:Y:S04]  /*3890*/  BSSY B1, `(.L_x_116) ;  /* 0x0000006000017945 */ /* 0x000fe80003800000 */
[----:B------:R0:W-:Y:S01]  /*38a0*/  @!P3 STG.E.U8 desc[UR36][R8.64+0x10], R7 ;  /* 0x000010070800b986 */ /* 0x0001e2000c101124 */
[----:B------:R-:W-:Y:S05]  /*38b0*/  @P1 BRA `(.L_x_117) ;  /* 0x00000000000c1947 */ /* 0x000fea0003800000 */
[----:B--2---:R-:W0:Y:S02]  /*38c0*/  LDG.E.U8 R91, desc[UR36][R4.64+0x11] ;  /* 0x00001124045b7981 */ /* 0x004e24000c1e1100 */
[----:B0-----:R-:W-:-:S05]  /*38d0*/  PRMT R7, R91, 0x8880, RZ ;  /* 0x000088805b077816 */ /* 0x001fca00000000ff */
[----:B------:R-:W-:-:S07]  /*38e0*/  IMAD R88, R7, R90, RZ ;  /* 0x0000005a07587224 */ /* 0x000fce00078e02ff */
.L_x_117:
[----:B------:R-:W-:Y:S05]  /*38f0*/  BSYNC B1 ;  /* 0x0000000000017941 */ /* 0x000fea0003800000 */
.L_x_116:
        /* <DEDUP_REMOVED lines=11> */
.L_x_119:
[----:B------:R-:W-:Y:S05]  /*39b0*/  BSYNC B1 ;  /* 0x0000000000017941 */ /* 0x000fea0003800000 */
.L_x_118:
[----:B0-----:R-:W-:Y:S01]  /*39c0*/  @!P4 IMAD R7, R34, R89, R88 ;  /* 0x000000592207c224 */ /* 0x001fe200078e0258 */
[----:B------:R-:W-:Y:S04]  /*39d0*/  BSSY B1, `(.L_x_120) ;  /* 0x0000006000017945 */ /* 0x000fe80003800000 */
[----:B------:R0:W-:Y:S01]  /*39e0*/  @!P4 STG.E.U8 desc[UR36][R10.64+0x10], R7 ;  /* 0x000010070a00c986 */ /* 0x0001e2000c101124 */
[----:B------:R-:W-:Y:S05]  /*39f0*/  @P3 BRA `(.L_x_121) ;  /* 0x00000000000c3947 */ /* 0x000fea0003800000 */
[----:B--2---:R-:W0:Y:S02]  /*3a00*/  LDG.E.U8 R91, desc[UR36][R12.64+0x11] ;  /* 0x000011240c5b7981 */ /* 0x004e24000c1e1100 */
[----:B0-----:R-:W-:-:S05]  /*3a10*/  PRMT R7, R91, 0x8880, RZ ;  /* 0x000088805b077816 */ /* 0x001fca00000000ff */
[----:B------:R-:W-:-:S07]  /*3a20*/  IMAD R88, R7, R90, RZ ;  /* 0x0000005a07587224 */ /* 0x000fce00078e02ff */
.L_x_121:
[----:B------:R-:W-:Y:S05]  /*3a30*/  BSYNC B1 ;  /* 0x0000000000017941 */ /* 0x000fea0003800000 */
.L_x_120:
[----:B------:R-:W-:Y:S01]  /*3a40*/  @!P3 IMAD R35, R35, R89, R88 ;  /* 0x000000592323b224 */ /* 0x000fe200078e0258 */
[----:B------:R-:W-:Y:S04]  /*3a50*/  BSSY B1, `(.L_x_122) ;  /* 0x0000006000017945 */ /* 0x000fe80003800000 */
[----:B------:R0:W-:Y:S01]  /*3a60*/  @!P3 STG.E.U8 desc[UR36][R10.64+0x11], R35 ;  /* 0x000011230a00b986 */ /* 0x0001e2000c101124 */
[----:B------:R-:W-:Y:S05]  /*3a70*/  @P5 BRA `(.L_x_123) ;  /* 0x00000000000c5947 */ /* 0x000fea0003800000 */
[----:B--2---:R-:W0:Y:S02]  /*3a80*/  LDG.E.U8 R91, desc[UR36][R4.64+0x18] ;  /* 0x00001824045b7981 */ /* 0x004e24000c1e1100 */
[----:B0-----:R-:W-:-:S05]  /*3a90*/  PRMT R7, R91, 0x8880, RZ ;  /* 0x000088805b077816 */ /* 0x001fca00000000ff */
[----:B------:R-:W-:-:S07]  /*3aa0*/  IMAD R88, R7, R90, RZ ;  /* 0x0000005a07587224 */ /* 0x000fce00078e02ff */
.L_x_123:
[----:B------:R-:W-:Y:S05]  /*3ab0*/  BSYNC B1 ;  /* 0x0000000000017941 */ /* 0x000fea0003800000 */
.L_x_122:
[----:B0-----:R-:W-:Y:S01]  /*3ac0*/  @!P5 IMAD R7, R36, R89, R88 ;  /* 0x000000592407d224 */ /* 0x001fe200078e0258 */
[----:B------:R-:W-:Y:S04]  /*3ad0*/  BSSY B1, `(.L_x_124) ;  /* 0x0000006000017945 */ /* 0x000fe80003800000 */
[----:B------:R0:W-:Y:S01]  /*3ae0*/  @!P5 STG.E.U8 desc[UR36][R8.64+0x18], R7 ;  /* 0x000018070800d986 */ /* 0x0001e2000c101124 */
[----:B------:R-:W-:Y:S05]  /*3af0*/  @P1 BRA `(.L_x_125) ;  /* 0x00000000000c1947 */ /* 0x000fea0003800000 */
[----:B--2---:R-:W0:Y:S02]  /*3b00*/  LDG.E.U8 R91, desc[UR36][R4.64+0x19] ;  /* 0x00001924045b7981 */ /* 0x004e24000c1e1100 */
[----:B0-----:R-:W-:-:S05]  /*3b10*/  PRMT R7, R91, 0x8880, RZ ;  /* 0x000088805b077816 */ /* 0x001fca00000000ff */
[----:B------:R-:W-:-:S07]  /*3b20*/  IMAD R88, R7, R90, RZ ;  /* 0x0000005a07587224 */ /* 0x000fce00078e02ff */
.L_x_125:
[----:B------:R-:W-:Y:S05]  /*3b30*/  BSYNC B1 ;  /* 0x0000000000017941 */ /* 0x000fea0003800000 */
.L_x_124:
        /* <DEDUP_REMOVED lines=11> */
.L_x_127:
[----:B------:R-:W-:Y:S05]  /*3bf0*/  BSYNC B1 ;  /* 0x0000000000017941 */ /* 0x000fea0003800000 */
.L_x_126:
[----:B0-----:R-:W-:Y:S01]  /*3c00*/  @!P4 IMAD R7, R38, R89, R88 ;  /* 0x000000592607c224 */ /* 0x001fe200078e0258 */
[----:B------:R-:W-:Y:S04]  /*3c10*/  BSSY B1, `(.L_x_128) ;  /* 0x0000006000017945 */ /* 0x000fe80003800000 */
[----:B------:R0:W-:Y:S01]  /*3c20*/  @!P4 STG.E.U8 desc[UR36][R10.64+0x18], R7 ;  /* 0x000018070a00c986 */ /* 0x0001e2000c101124 */
[----:B------:R-:W-:Y:S05]  /*3c30*/  @P3 BRA `(.L_x_129) ;  /* 0x00000000000c3947 */ /* 0x000fea0003800000 */
[----:B--2---:R-:W0:Y:S02]  /*3c40*/  LDG.E.U8 R91, desc[UR36][R12.64+0x19] ;  /* 0x000019240c5b7981 */ /* 0x004e24000c1e1100 */
[----:B0-----:R-:W-:-:S05]  /*3c50*/  PRMT R7, R91, 0x8880, RZ ;  /* 0x000088805b077816 */ /* 0x001fca00000000ff */
[----:B------:R-:W-:-:S07]  /*3c60*/  IMAD R88, R7, R90, RZ ;  /* 0x0000005a07587224 */ /* 0x000fce00078e02ff */
.L_x_129:
[----:B------:R-:W-:Y:S05]  /*3c70*/  BSYNC B1 ;  /* 0x0000000000017941 */ /* 0x000fea0003800000 */
.L_x_128:
[----:B------:R-:W-:Y:S01]  /*3c80*/  @!P3 IMAD R39, R39, R89, R88 ;  /* 0x000000592727b224 */ /* 0x000fe200078e0258 */
[----:B------:R-:W-:Y:S04]  /*3c90*/  BSSY B1, `(.L_x_130) ;  /* 0x0000006000017945 */ /* 0x000fe80003800000 */
[----:B------:R0:W-:Y:S01]  /*3ca0*/  @!P3 STG.E.U8 desc[UR36][R10.64+0x19], R39 ;  /* 0x000019270a00b986 */ /* 0x0001e2000c101124 */
[----:B------:R-:W-:Y:S05]  /*3cb0*/  @P5 BRA `(.L_x_131) ;  /* 0x00000000000c5947 */ /* 0x000fea0003800000 */
[----:B--2---:R-:W0:Y:S02]  /*3cc0*/  LDG.E.U8 R91, desc[UR36][R4.64+0x20] ;  /* 0x00002024045b7981 */ /* 0x004e24000c1e1100 */
[----:B0-----:R-:W-:-:S05]  /*3cd0*/  PRMT R7, R91, 0x8880, RZ ;  /* 0x000088805b077816 */ /* 0x001fca00000000ff */
[----:B------:R-:W-:-:S07]  /*3ce0*/  IMAD R88, R7, R90, RZ ;  /* 0x0000005a07587224 */ /* 0x000fce00078e02ff */
.L_x_131:
[----:B------:R-:W-:Y:S05]  /*3cf0*/  BSYNC B1 ;  /* 0x0000000000017941 */ /* 0x000fea0003800000 */
.L_x_130:
[----:B0-----:R-:W-:Y:S01]  /*3d00*/  @!P5 IMAD R7, R40, R89, R88 ;  /* 0x000000592807d224 */ /* 0x001fe200078e0258 */
[----:B------:R-:W-:Y:S04]  /*3d10*/  BSSY B1, `(.L_x_132) ;  /* 0x0000006000017945 */ /* 0x000fe80003800000 */
[----:B------:R0:W-:Y:S01]  /*3d20*/  @!P5 STG.E.U8 desc[UR36][R8.64+0x20], R7 ;  /* 0x000020070800d986 */ /* 0x0001e2000c101124 */
[----:B------:R-:W-:Y:S05]  /*3d30*/  @P1 BRA `(.L_x_133) ;  /* 0x00000000000c1947 */ /* 0x000fea0003800000 */
[----:B--2---:R-:W0:Y:S02]  /*3d40*/  LDG.E.U8 R91, desc[UR36][R4.64+0x21] ;  /* 0x00002124045b7981 */ /* 0x004e24000c1e1100 */
[----:B0-----:R-:W-:-:S05]  /*3d50*/  PRMT R7, R91, 0x8880, RZ ;  /* 0x000088805b077816 */ /* 0x001fca00000000ff */
[----:B------:R-:W-:-:S07]  /*3d60*/  IMAD R88, R7, R90, RZ ;  /* 0x0000005a07587224 */ /* 0x000fce00078e02ff */
.L_x_133:
[----:B------:R-:W-:Y:S05]  /*3d70*/  BSYNC B1 ;  /* 0x0000000000017941 */ /* 0x000fea0003800000 */
.L_x_132:
        /* <DEDUP_REMOVED lines=11> */
.L_x_135:
[----:B------:R-:W-:Y:S05]  /*3e30*/  BSYNC B1 ;  /* 0x0000000000017941 */ /* 0x000fea0003800000 */
.L_x_134:
[----:B0-----:R-:W-:Y:S01]  /*3e40*/  @!P4 IMAD R7, R42, R89, R88 ;  /* 0x000000592a07c224 */ /* 0x001fe200078e0258 */
[----:B------:R-:W-:Y:S04]  /*3e50*/  BSSY B1, `(.L_x_136) ;  /* 0x0000006000017945 */ /* 0x000fe80003800000 */
[----:B------:R0:W-:Y:S01]  /*3e60*/  @!P4 STG.E.U8 desc[UR36][R10.64+0x20], R7 ;  /* 0x000020070a00c986 */ /* 0x0001e2000c101124 */
[----:B------:R-:W-:Y:S05]  /*3e70*/  @P3 BRA `(.L_x_137) ;  /* 0x00000000000c3947 */ /* 0x000fea0003800000 */
[----:B--2---:R-:W0:Y:S02]  /*3e80*/  LDG.E.U8 R91, desc[UR36][R12.64+0x21] ;  /* 0x000021240c5b7981 */ /* 0x004e24000c1e1100 */
[----:B0-----:R-:W-:-:S05]  /*3e90*/  PRMT R7, R91, 0x8880, RZ ;  /* 0x000088805b077816 */ /* 0x001fca00000000ff */
[----:B------:R-:W-:-:S07]  /*3ea0*/  IMAD R88, R7, R90, RZ ;  /* 0x0000005a07587224 */ /* 0x000fce00078e02ff */
.L_x_137:
[----:B------:R-:W-:Y:S05]  /*3eb0*/  BSYNC B1 ;  /* 0x0000000000017941 */ /* 0x000fea0003800000 */
.L_x_136:
[----:B------:R-:W-:Y:S01]  /*3ec0*/  @!P3 IMAD R43, R43, R89, R88 ;  /* 0x000000592b2bb224 */ /* 0x000fe200078e0258 */
[----:B------:R-:W-:Y:S04]  /*3ed0*/  BSSY B1, `(.L_x_138) ;  /* 0x0000006000017945 */ /* 0x000fe80003800000 */
[----:B------:R0:W-:Y:S01]  /*3ee0*/  @!P3 STG.E.U8 desc[UR36][R10.64+0x21], R43 ;  /* 0x0000212b0a00b986 */ /* 0x0001e2000c101124 */
[----:B------:R-:W-:Y:S05]  /*3ef0*/  @P5 BRA `(.L_x_139) ;  /* 0x00000000000c5947 */ /* 0x000fea0003800000 */
[----:B--2---:R-:W0:Y:S02]  /*3f00*/  LDG.E.U8 R91, desc[UR36][R4.64+0x28] ;  /* 0x00002824045b7981 */ /* 0x004e24000c1e1100 */
[----:B0-----:R-:W-:-:S05]  /*3f10*/  PRMT R7, R91, 0x8880, RZ ;  /* 0x000088805b077816 */ /* 0x001fca00000000ff */
[----:B------:R-:W-:-:S07]  /*3f20*/  IMAD R88, R7, R90, RZ ;  /* 0x0000005a07587224 */ /* 0x000fce00078e02ff */
.L_x_139:
[----:B------:R-:W-:Y:S05]  /*3f30*/  BSYNC B1 ;  /* 0x0000000000017941 */ /* 0x000fea0003800000 */
.L_x_138:
[----:B0-----:R-:W-:Y:S01]  /*3f40*/  @!P5 IMAD R7, R44, R89, R88 ;  /* 0x000000592c07d224 */ /* 0x001fe200078e0258 */
[----:B------:R-:W-:Y:S04]  /*3f50*/  BSSY B1, `(.L_x_140) ;  /* 0x0000006000017945 */ /* 0x000fe80003800000 */
[----:B------:R0:W-:Y:S01]  /*3f60*/  @!P5 STG.E.U8 desc[UR36][R8.64+0x28], R7 ;  /* 0x000028070800d986 */ /* 0x0001e2000c101124 */
[----:B------:R-:W-:Y:S05]  /*3f70*/  @P1 BRA `(.L_x_141) ;  /* 0x00000000000c1947 */ /* 0x000fea0003800000 */
[----:B--2---:R-:W0:Y:S02]  /*3f80*/  LDG.E.U8 R91, desc[UR36][R4.64+0x29] ;  /* 0x00002924045b7981 */ /* 0x004e24000c1e1100 */
[----:B0-----:R-:W-:-:S05]  /*3f90*/  PRMT R7, R91, 0x8880, RZ ;  /* 0x000088805b077816 */ /* 0x001fca00000000ff */
[----:B------:R-:W-:-:S07]  /*3fa0*/  IMAD R88, R7, R90, RZ ;  /* 0x0000005a07587224 */ /* 0x000fce00078e02ff */
.L_x_141:
[----:B------:R-:W-:Y:S05]  /*3fb0*/  BSYNC B1 ;  /* 0x0000000000017941 */ /* 0x000fea0003800000 */
.L_x_140:
        /* <DEDUP_REMOVED lines=11> */
.L_x_143:
[----:B------:R-:W-:Y:S05]  /*4070*/  BSYNC B1 ;  /* 0x0000000000017941 */ /* 0x000fea0003800000 */
.L_x_142:
[----:B0-----:R-:W-:Y:S01]  /*4080*/  @!P4 IMAD R7, R46, R89, R88 ;  /* 0x000000592e07c224 */ /* 0x001fe200078e0258 */
[----:B------:R-:W-:Y:S04]  /*4090*/  BSSY B1, `(.L_x_144) ;  /* 0x0000006000017945 */ /* 0x000fe80003800000 */
[----:B------:R0:W-:Y:S01]  /*40a0*/  @!P4 STG.E.U8 desc[UR36][R10.64+0x28], R7 ;  /* 0x000028070a00c986 */ /* 0x0001e2000c101124 */
[----:B------:R-:W-:Y:S05]  /*40b0*/  @P3 BRA `(.L_x_145) ;  /* 0x00000000000c3947 */ /* 0x000fea0003800000 */
[----:B--2---:R-:W0:Y:S02]  /*40c0*/  LDG.E.U8 R91, desc[UR36][R12.64+0x29] ;  /* 0x000029240c5b7981 */ /* 0x004e24000c1e1100 */
[----:B0-----:R-:W-:-:S05]  /*40d0*/  PRMT R7, R91, 0x8880, RZ ;  /* 0x000088805b077816 */ /* 0x001fca00000000ff */
[----:B------:R-:W-:-:S07]  /*40e0*/  IMAD R88, R7, R90, RZ ;  /* 0x0000005a07587224 */ /* 0x000fce00078e02ff */
.L_x_145:
[----:B------:R-:W-:Y:S05]  /*40f0*/  BSYNC B1 ;  /* 0x0000000000017941 */ /* 0x000fea0003800000 */
.L_x_144:
[----:B------:R-:W-:Y:S01]  /*4100*/  @!P3 IMAD R47, R47, R89, R88 ;  /* 0x000000592f2fb224 */ /* 0x000fe200078e0258 */
[----:B------:R-:W-:Y:S04]  /*4110*/  BSSY B1, `(.L_x_146) ;  /* 0x0000006000017945 */ /* 0x000fe80003800000 */
[----:B------:R0:W-:Y:S01]  /*4120*/  @!P3 STG.E.U8 desc[UR36][R10.64+0x29], R47 ;  /* 0x0000292f0a00b986 */ /* 0x0001e2000c101124 */
[----:B------:R-:W-:Y:S05]  /*4130*/  @P5 BRA `(.L_x_147) ;  /* 0x00000000000c5947 */ /* 0x000fea0003800000 */
[----:B--2---:R-:W0:Y:S02]  /*4140*/  LDG.E.U8 R91, desc[UR36][R4.64+0x30] ;  /* 0x00003024045b7981 */ /* 0x004e24000c1e1100 */
[----:B0-----:R-:W-:-:S05]  /*4150*/  PRMT R7, R91, 0x8880, RZ ;  /* 0x000088805b077816 */ /* 0x001fca00000000ff */
[----:B------:R-:W-:-:S07]  /*4160*/  IMAD R88, R7, R90, RZ ;  /* 0x0000005a07587224 */ /* 0x000fce00078e02ff */
.L_x_147:
[----:B------:R-:W-:Y:S05]  /*4170*/  BSYNC B1 ;  /* 0x0000000000017941 */ /* 0x000fea0003800000 */
.L_x_146:
[----:B0-----:R-:W-:Y:S01]  /*4180*/  @!P5 IMAD R7, R48, R89, R88 ;  /* 0x000000593007d224 */ /* 0x001fe200078e0258 */
[----:B------:R-:W-:Y:S04]  /*4190*/  BSSY B1, `(.L_x_148) ;  /* 0x0000006000017945 */ /* 0x000fe80003800000 */
[----:B------:R0:W-:Y:S01]  /*41a0*/  @!P5 STG.E.U8 desc[UR36][R8.64+0x30], R7 ;  /* 0x000030070800d986 */ /* 0x0001e2000c101124 */
[----:B------:R-:W-:Y:S05]  /*41b0*/  @P1 BRA `(.L_x_149) ;  /* 0x00000000000c1947 */ /* 0x000fea0003800000 */
[----:B--2---:R-:W0:Y:S02]  /*41c0*/  LDG.E.U8 R91, desc[UR36][R4.64+0x31] ;  /* 0x00003124045b7981 */ /* 0x004e24000c1e1100 */
[----:B0-----:R-:W-:-:S05]  /*41d0*/  PRMT R7, R91, 0x8880, RZ ;  /* 0x000088805b077816 */ /* 0x001fca00000000ff */
[----:B------:R-:W-:-:S07]  /*41e0*/  IMAD R88, R7, R90, RZ ;  /* 0x0000005a07587224 */ /* 0x000fce00078e02ff */
.L_x_149:
[----:B------:R-:W-:Y:S05]  /*41f0*/  BSYNC B1 ;  /* 0x0000000000017941 */ /* 0x000fea0003800000 */
.L_x_148:
[----:B------:R-:W-:Y:S01]  /*4200*/  ISETP.LT.OR P4, PT, R3, 0x31, !P0 ;  /* 0x000000310300780c */ /* 0x000fe20004781670 */
[----:B------:R-:W-:Y:S01]  /*4210*/  @!P1 IMAD R49, R49, R89, R88 ;  /* 0x0000005931319224 */ /* 0x000fe200078e0258 */
[----:B------:R-:W-:Y:S01]  /*4220*/  BSSY B1, `(.L_x_150) ;  /* 0x000000a000017945 */ /* 0x000fe20003800000 */
[C---:B------:R-:W-:Y:S02]  /*4230*/  ISETP.LT.OR P3, PT, R3.reuse, 0x32, !P0 ;  /* 0x000000320300780c */ /* 0x040fe40004761670 */
        /* <DEDUP_REMOVED lines=8> */
.L_x_151:
[----:B------:R-:W-:Y:S05]  /*42c0*/  BSYNC B1 ;  /* 0x0000000000017941 */ /* 0x000fea0003800000 */
.L_x_150:
[----:B0-----:R-:W-:Y:S01]  /*42d0*/  @!P4 IMAD R7, R50, R89, R88 ;  /* 0x000000593207c224 */ /* 0x001fe200078e0258 */
[----:B------:R-:W-:Y:S04]  /*42e0*/  BSSY B1, `(.L_x_152) ;  /* 0x0000006000017945 */ /* 0x000fe80003800000 */
[----:B------:R0:W-:Y:S01]  /*42f0*/  @!P4 STG.E.U8 desc[UR36][R10.64+0x30], R7 ;  /* 0x000030070a00c986 */ /* 0x0001e2000c101124 */
[----:B------:R-:W-:Y:S05]  /*4300*/  @P3 BRA `(.L_x_153) ;  /* 0x00000000000c3947 */ /* 0x000fea0003800000 */
[----:B--2---:R-:W0:Y:S02]  /*4310*/  LDG.E.U8 R91, desc[UR36][R12.64+0x31] ;  /* 0x000031240c5b7981 */ /* 0x004e24000c1e1100 */
[----:B0-----:R-:W-:-:S05]  /*4320*/  PRMT R7, R91, 0x8880, RZ ;  /* 0x000088805b077816 */ /* 0x001fca00000000ff */
[----:B------:R-:W-:-:S07]  /*4330*/  IMAD R88, R7, R90, RZ ;  /* 0x0000005a07587224 */ /* 0x000fce00078e02ff */
.L_x_153:
[----:B------:R-:W-:Y:S05]  /*4340*/  BSYNC B1 ;  /* 0x0000000000017941 */ /* 0x000fea0003800000 */
.L_x_152:
[----:B------:R-:W-:Y:S01]  /*4350*/  @!P3 IMAD R51, R51, R89, R88 ;  /* 0x000000593333b224 */ /* 0x000fe200078e0258 */
[----:B------:R-:W-:Y:S04]  /*4360*/  BSSY B1, `(.L_x_154) ;  /* 0x0000006000017945 */ /* 0x000fe80003800000 */
[----:B------:R0:W-:Y:S01]  /*4370*/  @!P3 STG.E.U8 desc[UR36][R10.64+0x31], R51 ;  /* 0x000031330a00b986 */ /* 0x0001e2000c101124 */
[----:B------:R-:W-:Y:S05]  /*4380*/  @P1 BRA `(.L_x_155) ;  /* 0x00000000000c1947 */ /* 0x000fea0003800000 */
[----:B--2---:R-:W0:Y:S02]  /*4390*/  LDG.E.U8 R91, desc[UR36][R4.64+0x38] ;  /* 0x00003824045b7981 */ /* 0x004e24000c1e1100 */
[----:B0-----:R-:W-:-:S05]  /*43a0*/  PRMT R7, R91, 0x8880, RZ ;  /* 0x000088805b077816 */ /* 0x001fca00000000ff */
[----:B------:R-:W-:-:S07]  /*43b0*/  IMAD R88, R7, R90, RZ ;  /* 0x0000005a07587224 */ /* 0x000fce00078e02ff */
.L_x_155:
[----:B------:R-:W-:Y:S05]  /*43c0*/  BSYNC B1 ;  /* 0x0000000000017941 */ /* 0x000fea0003800000 */
.L_x_154:
[----:B0-----:R-:W-:Y:S01]  /*43d0*/  @!P1 IMAD R7, R52, R89, R88 ;  /* 0x0000005934079224 */ /* 0x001fe200078e0258 */
[----:B------:R-:W-:Y:S04]  /*43e0*/  BSSY B1, `(.L_x_156) ;  /* 0x0000006000017945 */ /* 0x000fe80003800000 */
[----:B------:R0:W-:Y:S01]  /*43f0*/  @!P1 STG.E.U8 desc[UR36][R8.64+0x38], R7 ;  /* 0x0000380708009986 */ /* 0x0001e2000c101124 */
[----:B------:R-:W-:Y:S05]  /*4400*/  @P2 BRA `(.L_x_157) ;  /* 0x00000000000c2947 */ /* 0x000fea0003800000 */
[----:B--2---:R-:W0:Y:S02]  /*4410*/  LDG.E.U8 R91, desc[UR36][R4.64+0x39] ;  /* 0x00003924045b7981 */ /* 0x004e24000c1e1100 */
[----:B0-----:R-:W-:-:S05]  /*4420*/  PRMT R7, R91, 0x8880, RZ ;  /* 0x000088805b077816 */ /* 0x001fca00000000ff */
[----:B------:R-:W-:-:S07]  /*4430*/  IMAD R88, R7, R90, RZ ;  /* 0x0000005a07587224 */ /* 0x000fce00078e02ff */
.L_x_157:
[----:B------:R-:W-:Y:S05]  /*4440*/  BSYNC B1 ;  /* 0x0000000000017941 */ /* 0x000fea0003800000 */
.L_x_156:
[----:B------:R-:W-:Y:S01]  /*4450*/  @!P2 IMAD R53, R53, R89, R88 ;  /* 0x000000593535a224 */ /* 0x000fe200078e0258 */
[----:B------:R-:W-:Y:S04]  /*4460*/  BSSY B1, `(.L_x_158) ;  /* 0x0000006000017945 */ /* 0x000fe80003800000 */
[----:B------:R0:W-:Y:S01]  /*4470*/  @!P2 STG.E.U8 desc[UR36][R8.64+0x39], R53 ;  /* 0x000039350800a986 */ /* 0x0001e2000c101124 */
[----:B------:R-:W-:Y:S05]  /*4480*/  @P5 BRA `(.L_x_159) ;  /* 0x00000000000c5947 */ /* 0x000fea0003800000 */
[----:B--2---:R-:W2:Y:S02]  /*4490*/  LDG.E.U8 R91, desc[UR36][R12.64+0x38] ;  /* 0x000038240c5b7981 */ /* 0x004ea4000c1e1100 */
[----:B--2---:R-:W-:-:S05]  /*44a0*/  PRMT R5, R91, 0x8880, RZ ;  /* 0x000088805b057816 */ /* 0x004fca00000000ff */
[----:B------:R-:W-:-:S07]  /*44b0*/  IMAD R88, R5, R90, RZ ;  /* 0x0000005a05587224 */ /* 0x000fce00078e02ff */
.L_x_159:
[----:B------:R-:W-:Y:S05]  /*44c0*/  BSYNC B1 ;  /* 0x0000000000017941 */ /* 0x000fea0003800000 */
.L_x_158:
[----:B------:R-:W-:Y:S01]  /*44d0*/  @!P5 IMAD R5, R54, R89, R88 ;  /* 0x000000593605d224 */ /* 0x000fe200078e0258 */
[----:B------:R-:W-:Y:S01]  /*44e0*/  ISETP.LT.OR P0, PT, R3, 0x3a, !P0 ;  /* 0x0000003a0300780c */ /* 0x000fe20004701670 */
[----:B------:R-:W-:Y:S03]  /*44f0*/  BSSY B1, `(.L_x_160) ;  /* 0x0000006000017945 */ /* 0x000fe60003800000 */
[----:B------:R0:W-:Y:S09]  /*4500*/  @!P5 STG.E.U8 desc[UR36][R10.64+0x38], R5 ;  /* 0x000038050a00d986 */ /* 0x0001f2000c101124 */
[----:B------:R-:W-:Y:S05]  /*4510*/  @P0 BRA `(.L_x_161) ;  /* 0x00000000000c0947 */ /* 0x000fea0003800000 */
[----:B--2---:R-:W2:Y:S02]  /*4520*/  LDG.E.U8 R91, desc[UR36][R12.64+0x39] ;  /* 0x000039240c5b7981 */ /* 0x004ea4000c1e1100 */
[----:B--2---:R-:W-:-:S05]  /*4530*/  PRMT R3, R91, 0x8880, RZ ;  /* 0x000088805b037816 */ /* 0x004fca00000000ff */
[----:B------:R-:W-:-:S07]  /*4540*/  IMAD R88, R3, R90, RZ ;  /* 0x0000005a03587224 */ /* 0x000fce00078e02ff */
.L_x_161:
[----:B------:R-:W-:Y:S05]  /*4550*/  BSYNC B1 ;  /* 0x0000000000017941 */ /* 0x000fea0003800000 */
.L_x_160:
[----:B------:R-:W-:Y:S01]  /*4560*/  IMAD R55, R55, R89, R88 ;  /* 0x0000005937377224 */ /* 0x000fe200078e0258 */
[----:B------:R-:W-:Y:S06]  /*4570*/  @P0 BRA `(.L_x_162) ;  /* 0x0000000c00180947 */ /* 0x000fec0003800000 */
[----:B------:R0:W-:Y:S01]  /*4580*/  STG.E.U8 desc[UR36][R10.64+0x39], R55 ;  /* 0x000039370a007986 */ /* 0x0001e2000c101124 */
[----:B------:R-:W-:Y:S05]  /*4590*/  BRA `(.L_x_162) ;  /* 0x0000000c00107947 */ /* 0x000fea0003800000 */
.L_x_33:
[C---:B------:R-:W-:Y:S02]  /*45a0*/  ISETP.GE.AND P2, PT, R102.reuse, 0x1, PT ;  /* 0x000000016600780c */ /* 0x040fe40003f46270 */
[----:B------:R-:W-:Y:S02]  /*45b0*/  ISETP.GE.AND P1, PT, R102, 0x9, PT ;  /* 0x000000096600780c */ /* 0x000fe40003f26270 */
[C---:B------:R-:W-:Y:S02]  /*45c0*/  ISETP.LT.OR P4, PT, R3.reuse, 0x1, !P2 ;  /* 0x000000010300780c */ /* 0x040fe40005781670 */
[C---:B------:R-:W-:Y:S02]  /*45d0*/  ISETP.LT.OR P5, PT, R3.reuse, 0x2, !P2 ;  /* 0x000000020300780c */ /* 0x040fe400057a1670 */
[C---:B------:R-:W-:Y:S02]  /*45e0*/  ISETP.LT.OR P0, PT, R3.reuse, 0x1, !P1 ;  /* 0x000000010300780c */ /* 0x040fe40004f01670 */
[----:B------:R-:W-:-:S07]  /*45f0*/  ISETP.LT.OR P3, PT, R3, 0x2, !P1 ;  /* 0x000000020300780c */ /* 0x000fce0004f61670 */
[-C--:B------:R-:W-:Y:S02]  /*4600*/  @!P4 IMAD R5, R56, R89.reuse, RZ ;  /* 0x000000593805c224 */ /* 0x080fe400078e02ff */
[-C--:B------:R-:W-:Y:S02]  /*4610*/  @!P5 IMAD R57, R57, R89.reuse, RZ ;  /* 0x000000593939d224 */ /* 0x080fe400078e02ff */
[-C--:B------:R-:W-:Y:S01]  /*4620*/  @!P0 IMAD R13, R58, R89.reuse, RZ ;  /* 0x000000593a0d8224 */ /* 0x080fe200078e02ff */
[----:B------:R0:W-:Y:S01]  /*4630*/  @!P4 STG.E.U8 desc[UR36][R94.64], R5 ;  /* 0x000000055e00c986 */ /* 0x0001e2000c101124 */
[----:B------:R-:W-:Y:S01]  /*4640*/  ISETP.LT.OR P4, PT, R3, 0x9, !P2 ;  /* 0x000000090300780c */ /* 0x000fe20005781670 */
[----:B------:R-:W-:Y:S02]  /*4650*/  @!P3 IMAD R59, R59, R89, RZ ;  /* 0x000000593b3bb224 */ /* 0x000fe400078e02ff */
[----:B------:R-:W-:Y:S01]  /*4660*/  @!P5 STG.E.U8 desc[UR36][R94.64+0x1], R57 ;  /* 0x000001395e00d986 */ /* 0x000fe2000c101124 */
[----:B------:R-:W-:-:S03]  /*4670*/  ISETP.LT.OR P5, PT, R3, 0xa, !P2 ;  /* 0x0000000a0300780c */ /* 0x000fc600057a1670 */
[----:B------:R1:W-:Y:S01]  /*4680*/  @!P0 STG.E.U8 desc[UR36][R6.64], R13 ;  /* 0x0000000d06008986 */ /* 0x0003e2000c101124 */
[----:B------:R-:W-:-:S03]  /*4690*/  ISETP.LT.OR P0, PT, R3, 0x9, !P1 ;  /* 0x000000090300780c */ /* 0x000fc60004f01670 */
[----:B------:R-:W-:Y:S01]  /*46a0*/  @!P3 STG.E.U8 desc[UR36][R6.64+0x1], R59 ;  /* 0x0000013b0600b986 */ /* 0x000fe2000c101124 */
[----:B------:R-:W-:Y:S01]  /*46b0*/  ISETP.LT.OR P3, PT, R3, 0xa, !P1 ;  /* 0x0000000a0300780c */ /* 0x000fe20004f61670 */
[----:B------:R-:W-:-:S04]  /*46c0*/  @!P4 IMAD R15, R60, R89, RZ ;  /* 0x000000593c0fc224 */ /* 0x000fc800078e02ff */
[-C--:B------:R-:W-:Y:S01]  /*46d0*/  @!P5 IMAD R61, R61, R89.reuse, RZ ;  /* 0x000000593d3dd224 */ /* 0x080fe200078e02ff */
[----:B------:R3:W-:Y:S01]  /*46e0*/  @!P4 STG.E.U8 desc[UR36][R94.64+0x8], R15 ;  /* 0x0000080f5e00c986 */ /* 0x0007e2000c101124 */
[C---:B------:R-:W-:Y:S02]  /*46f0*/  ISETP.LT.OR P4, PT, R3.reuse, 0x11, !P2 ;  /* 0x000000110300780c */ /* 0x040fe40005781670 */
[-C--:B0-----:R-:W-:Y:S01]  /*4700*/  @!P0 IMAD R5, R62, R89.reuse, RZ ;  /* 0x000000593e058224 */ /* 0x081fe200078e02ff */
[----:B------:R-:W-:Y:S01]  /*4710*/  @!P5 STG.E.U8 desc[UR36][R94.64+0x9], R61 ;  /* 0x0000093d5e00d986 */ /* 0x000fe2000c101124 */
[----:B------:R-:W-:Y:S02]  /*4720*/  ISETP.LT.OR P5, PT, R3, 0x12, !P2 ;  /* 0x000000120300780c */ /* 0x000fe400057a1670 */
[----:B------:R-:W-:Y:S01]  /*4730*/  @!P3 IMAD R63, R63, R89, RZ ;  /* 0x000000593f3fb224 */ /* 0x000fe200078e02ff */
[----:B------:R0:W-:Y:S01]  /*4740*/  @!P0 STG.E.U8 desc[UR36][R6.64+0x8], R5 ;  /* 0x0000080506008986 */ /* 0x0001e2000c101124 */
[----:B------:R-:W-:-:S03]  /*4750*/  ISETP.LT.OR P0, PT, R3, 0x11, !P1 ;  /* 0x000000110300780c */ /* 0x000fc60004f01670 */
[----:B------:R-:W-:Y:S01]  /*4760*/  @!P3 STG.E.U8 desc[UR36][R6.64+0x9], R63 ;  /* 0x0000093f0600b986 */ /* 0x000fe2000c101124 */
[----:B------:R-:W-:Y:S01]  /*4770*/  ISETP.LT.OR P3, PT, R3, 0x12, !P1 ;  /* 0x000000120300780c */ /* 0x000fe20004f61670 */
[----:B-1----:R-:W-:-:S04]  /*4780*/  @!P4 IMAD R13, R64, R89, RZ ;  /* 0x00000059400dc224 */ /* 0x002fc800078e02ff */
[-C--:B------:R-:W-:Y:S01]  /*4790*/  @!P5 IMAD R65, R65, R89.reuse, RZ ;  /* 0x000000594141d224 */ /* 0x080fe200078e02ff */
[----:B------:R1:W-:Y:S01]  /*47a0*/  @!P4 STG.E.U8 desc[UR36][R94.64+0x10], R13 ;  /* 0x0000100d5e00c986 */ /* 0x0003e2000c101124 */
[C---:B------:R-:W-:Y:S02]  /*47b0*/  ISETP.LT.OR P4, PT, R3.reuse, 0x19, !P2 ;  /* 0x000000190300780c */ /* 0x040fe40005781670 */
[-C--:B---3--:R-:W-:Y:S01]  /*47c0*/  @!P0 IMAD R15, R66, R89.reuse, RZ ;  /* 0x00000059420f8224 */ /* 0x088fe200078e02ff */
[----:B------:R-:W-:Y:S01]  /*47d0*/  @!P5 STG.E.U8 desc[UR36][R94.64+0x11], R65 ;  /* 0x000011415e00d986 */ /* 0x000fe2000c101124 */
[----:B------:R-:W-:Y:S02]  /*47e0*/  ISETP.LT.OR P5, PT, R3, 0x1a, !P2 ;  /* 0x0000001a0300780c */ /* 0x000fe400057a1670 */
[----:B------:R-:W-:Y:S01]  /*47f0*/  @!P3 IMAD R67, R67, R89, RZ ;  /* 0x000000594343b224 */ /* 0x000fe200078e02ff */
[----:B------:R3:W-:Y:S01]  /*4800*/  @!P0 STG.E.U8 desc[UR36][R6.64+0x10], R15 ;  /* 0x0000100f06008986 */ /* 0x0007e2000c101124 */
[----:B------:R-:W-:-:S03]  /*4810*/  ISETP.LT.OR P0, PT, R3, 0x19, !P1 ;  /* 0x000000190300780c */ /* 0x000fc60004f01670 */
[----:B------:R-:W-:Y:S01]  /*4820*/  @!P3 STG.E.U8 desc[UR36][R6.64+0x11], R67 ;  /* 0x000011430600b986 */ /* 0x000fe2000c101124 */
[----:B------:R-:W-:Y:S01]  /*4830*/  ISETP.LT.OR P3, PT, R3, 0x1a, !P1 ;  /* 0x0000001a0300780c */ /* 0x000fe20004f61670 */
[----:B0-----:R-:W-:-:S04]  /*4840*/  @!P4 IMAD R5, R68, R89, RZ ;  /* 0x000000594405c224 */ /* 0x001fc800078e02ff */
[-C--:B------:R-:W-:Y:S01]  /*4850*/  @!P5 IMAD R69, R69, R89.reuse, RZ ;  /* 0x000000594545d224 */ /* 0x080fe200078e02ff */
[----:B------:R0:W-:Y:S01]  /*4860*/  @!P4 STG.E.U8 desc[UR36][R94.64+0x18], R5 ;  /* 0x000018055e00c986 */ /* 0x0001e2000c101124 */
[C---:B------:R-:W-:Y:S02]  /*4870*/  ISETP.LT.OR P4, PT, R3.reuse, 0x21, !P2 ;  /* 0x000000210300780c */ /* 0x040fe40005781670 */
[-C--:B-1----:R-:W-:Y:S01]  /*4880*/  @!P0 IMAD R13, R70, R89.reuse, RZ ;  /* 0x00000059460d8224 */ /* 0x082fe200078e02ff */
[----:B------:R-:W-:Y:S01]  /*4890*/  @!P5 STG.E.U8 desc[UR36][R94.64+0x19], R69 ;  /* 0x000019455e00d986 */ /* 0x000fe2000c101124 */
[----:B------:R-:W-:Y:S02]  /*48a0*/  ISETP.LT.OR P5, PT, R3, 0x22, !P2 ;  /* 0x000000220300780c */ /* 0x000fe400057a1670 */
[----:B------:R-:W-:Y:S01]  /*48b0*/  @!P3 IMAD R71, R71, R89, RZ ;  /* 0x000000594747b224 */ /* 0x000fe200078e02ff */
[----:B------:R1:W-:Y:S01]  /*48c0*/  @!P0 STG.E.U8 desc[UR36][R6.64+0x18], R13 ;  /* 0x0000180d06008986 */ /* 0x0003e2000c101124 */
[----:B------:R-:W-:-:S03]  /*48d0*/  ISETP.LT.OR P0, PT, R3, 0x21, !P1 ;  /* 0x000000210300780c */ /* 0x000fc60004f01670 */
[----:B------:R-:W-:Y:S01]  /*48e0*/  @!P3 STG.E.U8 desc[UR36][R6.64+0x19], R71 ;  /* 0x000019470600b986 */ /* 0x000fe2000c101124 */
[----:B------:R-:W-:Y:S01]  /*48f0*/  ISETP.LT.OR P3, PT, R3, 0x22, !P1 ;  /* 0x000000220300780c */ /* 0x000fe20004f61670 */
[----:B---3--:R-:W-:-:S04]  /*4900*/  @!P4 IMAD R15, R72, R89, RZ ;  /* 0x00000059480fc224 */ /* 0x008fc800078e02ff */
        /* <DEDUP_REMOVED lines=32> */
[----:B------:R-:W-:-:S02]  /*4b10*/  ISETP.GE.AND P0, PT, R102, 0x81, PT ;  /* 0x000000816600780c */ /* 0x000fc40003f06270 */
[C---:B------:R-:W-:Y:S01]  /*4b20*/  ISETP.LT.OR P5, PT, R3.reuse, 0x39, !P1 ;  /* 0x000000390300780c */ /* 0x040fe20004fa1670 */
[----:B------:R-:W-:Y:S01]  /*4b30*/  @!P3 STG.E.U8 desc[UR36][R6.64+0x31], R83 ;  /* 0x000031530600b986 */ /* 0x000fe2000c101124 */
[C---:B------:R-:W-:Y:S01]  /*4b40*/  ISETP.LT.OR P1, PT, R3.reuse, 0x3a, !P1 ;  /* 0x0000003a0300780c */ /* 0x040fe20004f21670 */
[----:B---3--:R-:W-:Y:S01]  /*4b50*/  @!P4 IMAD R15, R84, R89, RZ ;  /* 0x00000059540fc224 */ /* 0x008fe200078e02ff */
[----:B------:R-:W-:-:S03]  /*4b60*/  ISETP.LT.OR P3, PT, R3, 0x1, !P0 ;  /* 0x000000010300780c */ /* 0x000fc60004761670 */
[----:B------:R-:W-:Y:S01]  /*4b70*/  @!P2 IMAD R85, R85, R89, RZ ;  /* 0x000000595555a224 */ /* 0x000fe200078e02ff */
[----:B------:R-:W-:Y:S01]  /*4b80*/  @!P4 STG.E.U8 desc[UR36][R94.64+0x38], R15 ;  /* 0x0000380f5e00c986 */ /* 0x000fe2000c101124 */
[----:B------:R-:W-:-:S03]  /*4b90*/  ISETP.LT.OR P4, PT, R3, 0x2, !P0 ;  /* 0x000000020300780c */ /* 0x000fc60004781670 */
[----:B------:R-:W-:Y:S01]  /*4ba0*/  @!P2 STG.E.U8 desc[UR36][R94.64+0x39], R85 ;  /* 0x000039555e00a986 */ /* 0x000fe2000c101124 */
[-C--:B0-----:R-:W-:Y:S01]  /*4bb0*/  @!P5 IMAD R5, R86, R89.reuse, RZ ;  /* 0x000000595605d224 */ /* 0x081fe200078e02ff */
[----:B------:R-:W-:Y:S01]  /*4bc0*/  ISETP.GE.AND P2, PT, R102, 0x89, PT ;  /* 0x000000896600780c */ /* 0x000fe20003f46270 */
[-C--:B------:R-:W-:Y:S02]  /*4bd0*/  @!P1 IMAD R87, R87, R89.reuse, RZ ;  /* 0x0000005957579224 */ /* 0x080fe400078e02ff */
[----:B-1----:R-:W-:Y:S01]  /*4be0*/  @!P3 IMAD R13, R24, R89, RZ ;  /* 0x00000059180db224 */ /* 0x002fe200078e02ff */
[----:B------:R0:W-:Y:S01]  /*4bf0*/  @!P5 STG.E.U8 desc[UR36][R6.64+0x38], R5 ;  /* 0x000038050600d986 */ /* 0x0001e2000c101124 */
[----:B------:R-:W-:-:S03]  /*4c00*/  ISETP.LT.OR P5, PT, R3, 0x1, !P2 ;  /* 0x000000010300780c */ /* 0x000fc600057a1670 */
[----:B------:R-:W-:Y:S01]  /*4c10*/  @!P4 IMAD R25, R25, R89, RZ ;  /* 0x000000591919c224 */ /* 0x000fe200078e02ff */
[----:B------:R-:W-:Y:S01]  /*4c20*/  @!P1 STG.E.U8 desc[UR36][R6.64+0x39], R87 ;  /* 0x0000395706009986 */ /* 0x000fe2000c101124 */
[----:B------:R-:W-:-:S03]  /*4c30*/  ISETP.LT.OR P1, PT, R3, 0x2, !P2 ;  /* 0x000000020300780c */ /* 0x000fc60005721670 */
[----:B------:R-:W-:Y:S01]  /*4c40*/  @!P3 STG.E.U8 desc[UR36][R8.64], R13 ;  /* 0x0000000d0800b986 */ /* 0x000fe2000c101124 */
[----:B------:R-:W-:-:S03]  /*4c50*/  ISETP.LT.OR P3, PT, R3, 0x9, !P0 ;  /* 0x000000090300780c */ /* 0x000fc60004761670 */
[----:B------:R-:W-:Y:S01]  /*4c60*/  @!P4 STG.E.U8 desc[UR36][R8.64+0x1], R25 ;  /* 0x000001190800c986 */ /* 0x000fe2000c101124 */
[----:B------:R-:W-:Y:S01]  /*4c70*/  ISETP.LT.OR P4, PT, R3, 0xa, !P0 ;  /* 0x0000000a0300780c */ /* 0x000fe20004781670 */
[----:B0-----:R-:W-:-:S04]  /*4c80*/  @!P5 IMAD R5, R26, R89, RZ ;  /* 0x000000591a05d224 */ /* 0x001fc800078e02ff */
[-C--:B------:R-:W-:Y:S01]  /*4c90*/  @!P1 IMAD R27, R27, R89.reuse, RZ ;  /* 0x000000591b1b9224 */ /* 0x080fe200078e02ff */
[----:B------:R0:W-:Y:S01]  /*4ca0*/  @!P5 STG.E.U8 desc[UR36][R10.64], R5 ;  /* 0x000000050a00d986 */ /* 0x0001e2000c101124 */
[C---:B------:R-:W-:Y:S02]  /*4cb0*/  ISETP.LT.OR P5, PT, R3.reuse, 0x9, !P2 ;  /* 0x000000090300780c */ /* 0x040fe400057a1670 */
[-C--:B------:R-:W-:Y:S01]  /*4cc0*/  @!P3 IMAD R15, R28, R89.reuse, RZ ;  /* 0x000000591c0fb224 */ /* 0x080fe200078e02ff */
[----:B------:R-:W-:Y:S01]  /*4cd0*/  @!P1 STG.E.U8 desc[UR36][R10.64+0x1], R27 ;  /* 0x0000011b0a009986 */ /* 0x000fe2000c101124 */
[----:B------:R-:W-:Y:S02]  /*4ce0*/  ISETP.LT.OR P1, PT, R3, 0xa, !P2 ;  /* 0x0000000a0300780c */ /* 0x000fe40005721670 */
[----:B------:R-:W-:Y:S01]  /*4cf0*/  @!P4 IMAD R29, R29, R89, RZ ;  /* 0x000000591d1dc224 */ /* 0x000fe200078e02ff */
        /* <DEDUP_REMOVED lines=40> */
[----:B-1----:R-:W-:-:S04]  /*4f80*/  @!P5 IMAD R13, R42, R89, RZ ;  /* 0x000000592a0dd224 */ /* 0x002fc800078e02ff */
        /* <DEDUP_REMOVED lines=12> */
[----:B------:R-:W-:-:S04]  /*5050*/  @!P1 IMAD R7, R46, R89, RZ ;  /* 0x000000592e079224 */ /* 0x000fc800078e02ff */
[-C--:B------:R-:W-:Y:S01]  /*5060*/  @!P3 IMAD R47, R47, R89.reuse, RZ ;  /* 0x000000592f2fb224 */ /* 0x080fe200078e02ff */
[----:B------:R1:W-:Y:S01]  /*5070*/  @!P1 STG.E.U8 desc[UR36][R10.64+0x28], R7 ;  /* 0x000028070a009986 */ /* 0x0003e2000c101124 */
[----:B------:R-:W-:Y:S02]  /*5080*/  ISETP.LT.OR P1, PT, R3, 0x31, !P2 ;  /* 0x000000310300780c */ /* 0x000fe40005721670 */
[----:B------:R-:W-:Y:S01]  /*5090*/  @!P4 IMAD R49, R49, R89, RZ ;  /* 0x000000593131c224 */ /* 0x000fe200078e02ff */
[----:B------:R3:W-:Y:S01]  /*50a0*/  @!P3 STG.E.U8 desc[UR36][R10.64+0x29], R47 ;  /* 0x0000292f0a00b986 */ /* 0x0007e2000c101124 */
[C---:B------:R-:W-:Y:S02]  /*50b0*/  ISETP.LT.OR P3, PT, R3.reuse, 0x39, !P0 ;  /* 0x000000390300780c */ /* 0x040fe40004761670 */
[C---:B------:R-:W-:Y:S01]  /*50c0*/  ISETP.LT.OR P0, PT, R3.reuse, 0x3a, !P0 ;  /* 0x0000003a0300780c */ /* 0x040fe20004701670 */
[----:B------:R3:W-:Y:S01]  /*50d0*/  @!P4 STG.E.U8 desc[UR36][R8.64+0x31], R49 ;  /* 0x000031310800c986 */ /* 0x0007e2000c101124 */
[----:B------:R-:W-:-:S03]  /*50e0*/  ISETP.LT.OR P4, PT, R3, 0x32, !P2 ;  /* 0x000000320300780c */ /* 0x000fc60005781670 */
[----:B------:R3:W-:Y:S01]  /*50f0*/  @!P5 STG.E.U8 desc[UR36][R8.64+0x30], R13 ;  /* 0x0000300d0800d986 */ /* 0x0007e2000c101124 */
[C---:B------:R-:W-:Y:S02]  /*5100*/  ISETP.LT.OR P5, PT, R3.reuse, 0x39, !P2 ;  /* 0x000000390300780c */ /* 0x040fe400057a1670 */
[----:B------:R-:W-:Y:S01]  /*5110*/  ISETP.LT.OR P2, PT, R3, 0x3a, !P2 ;  /* 0x0000003a0300780c */ /* 0x000fe20005741670 */
[-C--:B------:R-:W-:Y:S02]  /*5120*/  @!P1 IMAD R3, R50, R89.reuse, RZ ;  /* 0x0000005932039224 */ /* 0x080fe400078e02ff */
[-C--:B0-----:R-:W-:Y:S02]  /*5130*/  @!P3 IMAD R5, R52, R89.reuse, RZ ;  /* 0x000000593405b224 */ /* 0x081fe400078e02ff */
[-C--:B------:R-:W-:Y:S01]  /*5140*/  @!P0 IMAD R53, R53, R89.reuse, RZ ;  /* 0x0000005935358224 */ /* 0x080fe200078e02ff */
[----:B------:R3:W-:Y:S01]  /*5150*/  @!P1 STG.E.U8 desc[UR36][R10.64+0x30], R3 ;  /* 0x000030030a009986 */ /* 0x0007e2000c101124 */
[----:B------:R-:W-:-:S04]  /*5160*/  @!P4 IMAD R51, R51, R89, RZ ;  /* 0x000000593333c224 */ /* 0x000fc800078e02ff */
[-C--:B-1----:R-:W-:Y:S01]  /*5170*/  @!P5 IMAD R7, R54, R89.reuse, RZ ;  /* 0x000000593607d224 */ /* 0x082fe200078e02ff */
[----:B------:R3:W-:Y:S01]  /*5180*/  @!P4 STG.E.U8 desc[UR36][R10.64+0x31], R51 ;  /* 0x000031330a00c986 */ /* 0x0007e2000c101124 */
[----:B------:R-:W-:-:S03]  /*5190*/  @!P2 IMAD R55, R55, R89, RZ ;  /* 0x000000593737a224 */ /* 0x000fc600078e02ff */
[----:B------:R3:W-:Y:S04]  /*51a0*/  @!P3 STG.E.U8 desc[UR36][R8.64+0x38], R5 ;  /* 0x000038050800b986 */ /* 0x0007e8000c101124 */
[----:B------:R3:W-:Y:S04]  /*51b0*/  @!P0 STG.E.U8 desc[UR36][R8.64+0x39], R53 ;  /* 0x0000393508008986 */ /* 0x0007e8000c101124 */
[----:B------:R3:W-:Y:S04]  /*51c0*/  @!P5 STG.E.U8 desc[UR36][R10.64+0x38], R7 ;  /* 0x000038070a00d986 */ /* 0x0007e8000c101124 */
[----:B------:R3:W-:Y:S02]  /*51d0*/  @!P2 STG.E.U8 desc[UR36][R10.64+0x39], R55 ;  /* 0x000039370a00a986 */ /* 0x0007e4000c101124 */
.L_x_162:
[----:B------:R-:W-:Y:S05]  /*51e0*/  BSYNC B0 ;  /* 0x0000000000007941 */ /* 0x000fea0003800000 */
.L_x_32:
[----:B------:R-:W-:Y:S01]  /*51f0*/  ULDC UR4, c[0x0][0xc] ;  /* 0x0000030000047ab9 */ /* 0x000fe20000000800 */
[----:B------:R-:W-:Y:S01]  /*5200*/  ULDC UR5, c[0x0][0x10] ;  /* 0x0000040000057ab9 */ /* 0x000fe20000000800 */
[----:B---3--:R-:W3:Y:S01]  /*5210*/  LDC R3, c[0x0][0x14] ;  /* 0x00000500ff037b82 */ /* 0x008ee20000000800 */
[----:B------:R-:W-:Y:S01]  /*5220*/  UIMAD.WIDE.U32 UR4, UR4, UR5, URZ ;  /* 0x00000005040472a5 */ /* 0x000fe2000f8e003f */
[----:B------:R-:W-:Y:S02]  /*5230*/  IMAD.MOV.U32 R93, RZ, RZ, -0x1 ;  /* 0xffffffffff5d7424 */ /* 0x000fe400078e00ff */
[----:B------:R-:W-:-:S03]  /*5240*/  IMAD.MOV.U32 R88, RZ, RZ, -0x1 ;  /* 0xffffffffff587424 */ /* 0x000fc600078e00ff */
[----:B---3--:R-:W-:-:S04]  /*5250*/  IMAD.WIDE.U32 R16, R3, UR4, R16 ;  /* 0x0000000403107c25 */ /* 0x008fc8000f8e0010 */
[----:B------:R-:W-:Y:S01]  /*5260*/  IMAD R3, R3, UR5, RZ ;  /* 0x0000000503037c24 */ /* 0x000fe2000f8e02ff */
[----:B------:R-:W-:Y:S02]  /*5270*/  ULDC.64 UR4, c[0x0][0x650] ;  /* 0x0001940000047ab9 */ /* 0x000fe40000000a00 */
[----:B------:R-:W-:Y:S01]  /*5280*/  ISETP.GE.U32.AND P0, PT, R16, UR4, PT ;  /* 0x0000000410007c0c */ /* 0x000fe2000bf06070 */
[--C-:B------:R-:W-:Y:S01]  /*5290*/  IMAD.IADD R17, R17, 0x1, R3.reuse ;  /* 0x0000000111117824 */ /* 0x100fe200078e0203 */
[----:B------:R-:W-:-:S04]  /*52a0*/  PRMT R3, RZ, 0x7610, R3 ;  /* 0x00007610ff037816 */ /* 0x000fc80000000003 */
[----:B------:R-:W-:-:S13]  /*52b0*/  ISETP.GE.U32.AND.EX P0, PT, R17, UR5, PT, P0 ;  /* 0x0000000511007c0c */ /* 0x000fda000bf06100 */
[----:B------:R-:W-:Y:S05]  /*52c0*/  @P0 BRA `(.L_x_163) ;  /* 0x0000000400640947 */ /* 0x000fea0003800000 */
[----:B------:R-:W3:Y:S01]  /*52d0*/  S2R R12, SR_CTAID.X ;  /* 0x00000000000c7919 */ /* 0x000ee20000002500 */
[----:B0-----:R-:W0:Y:S01]  /*52e0*/  LDC.64 R10, c[0x0][0x628] ;  /* 0x00018a00ff0a7b82 */ /* 0x001e220000000a00 */
[----:B------:R-:W-:Y:S01]  /*52f0*/  ULDC UR4, c[0x0][0x150] ;  /* 0x0000540000047ab9 */ /* 0x000fe20000000800 */
[----:B------:R-:W-:Y:S01]  /*5300*/  IMAD.MOV.U32 R8, RZ, RZ, R16 ;  /* 0x000000ffff087224 */ /* 0x000fe200078e0010 */
[----:B------:R-:W0:Y:S01]  /*5310*/  S2R R24, SR_CTAID.Y ;  /* 0x0000000000187919 */ /* 0x000e220000002600 */
[----:B------:R-:W-:-:S04]  /*5320*/  IMAD.MOV.U32 R9, RZ, RZ, R17 ;  /* 0x000000ffff097224 */ /* 0x000fc800078e0011 */
[----:B------:R-:W1:Y:S08]  /*5330*/  LDC R21, c[0x0][0x144] ;  /* 0x00005100ff157b82 */ /* 0x000e700000000800 */
[----:B------:R-:W1:Y:S08]  /*5340*/  LDC R0, c[0x0][0x630] ;  /* 0x00018c00ff007b82 */ /* 0x000e700000000800 */
[----:B------:R-:W1:Y:S01]  /*5350*/  LDC.64 R14, c[0x0][0x620] ;  /* 0x00018800ff0e7b82 */ /* 0x000e620000000a00 */
[----:B0-----:R-:W-:-:S04]  /*5360*/  ISETP.NE.U32.AND P0, PT, R10, RZ, PT ;  /* 0x000000ff0a00720c */ /* 0x001fc80003f05070 */
[----:B------:R-:W-:Y:S02]  /*5370*/  ISETP.NE.AND.EX P0, PT, R11, RZ, PT, P0 ;  /* 0x000000ff0b00720c */ /* 0x000fe40003f05300 */
[----:B---3--:R-:W-:-:S05]  /*5380*/  I2FP.F32.U32 R3, R12 ;  /* 0x0000000c00037245 */ /* 0x008fca0000201000 */
[----:B------:R-:W-:-:S04]  /*5390*/  FMUL R3, R3, UR4 ;  /* 0x0000000403037c20 */ /* 0x000fc80008400000 */
[----:B------:R0:W3:Y:S02]  /*53a0*/  F2I.U32.TRUNC.NTZ R20, R3 ;  /* 0x0000000300147305 */ /* 0x0000e4000020f000 */
[----:B------:R-:W-:Y:S05]  /*53b0*/  @!P0 BRA `(.L_x_164) ;  /* 0x0000000000288947 */ /* 0x000fea0003800000 */
[----:B0-----:R-:W0:Y:S02]  /*53c0*/  LDC R3, c[0x0][0x634] ;  /* 0x00018d00ff037b82 */ /* 0x001e240000000800 */
        /* <DEDUP_REMOVED lines=9> */
.L_x_164:
[----:B------:R-:W2:Y:S01]  /*5460*/  LDC.64 R28, c[0x0][0x640] ;  /* 0x00019000ff1c7b82 */ /* 0x000ea20000000a00 */
[-CC-:B-1----:R-:W-:Y:S01]  /*5470*/  SHF.R.U64 R88, R8, R0.reuse, R9.reuse ;  /* 0x0000000008587219 */ /* 0x182fe20000001209 */
[----:B---3--:R-:W-:Y:S01]  /*5480*/  IMAD.MOV R20, RZ, RZ, -R20 ;  /* 0x000000ffff147224 */ /* 0x008fe200078e0a14 */
[----:B------:R-:W-:Y:S01]  /*5490*/  SHF.R.U32.HI R0, RZ, R0, R9 ;  /* 0x00000000ff007219 */ /* 0x000fe20000011609 */
[----:B------:R-:W-:Y:S01]  /*54a0*/  ULDC UR4, c[0x0][0x154] ;  /* 0x0000550000047ab9 */ /* 0x000fe20000000800 */
[----:B0-----:R-:W-:Y:S01]  /*54b0*/  IADD3 R3, P0, RZ, -R88, RZ ;  /* 0x80000058ff037210 */ /* 0x001fe20007f1e0ff */
[----:B------:R-:W-:Y:S02]  /*54c0*/  IMAD R21, R21, R20, R12 ;  /* 0x0000001415157224 */ /* 0x000fe400078e020c */
[----:B------:R-:W0:Y:S01]  /*54d0*/  LDC R6, c[0x0][0x618] ;  /* 0x00018600ff067b82 */ /* 0x000e220000000800 */
[----:B------:R-:W-:Y:S02]  /*54e0*/  IMAD.MOV.U32 R7, RZ, RZ, 0x1 ;  /* 0x00000001ff077424 */ /* 0x000fe400078e00ff */
[----:B------:R-:W-:-:S04]  /*54f0*/  IMAD.X R5, RZ, RZ, ~R0, P0 ;  /* 0x000000ffff057224 */ /* 0x000fc800000e0e00 */
[-C--:B------:R-:W-:Y:S01]  /*5500*/  IMAD R0, R5, R14.reuse, RZ ;  /* 0x0000000e05007224 */ /* 0x080fe200078e02ff */
[----:B------:R-:W1:Y:S01]  /*5510*/  LDC R8, c[0x0][0x608] ;  /* 0x00018200ff087b82 */ /* 0x000e620000000800 */
[----:B------:R-:W-:-:S04]  /*5520*/  IMAD.WIDE.U32 R4, R3, R14, R16 ;  /* 0x0000000e03047225 */ /* 0x000fc800078e0010 */
[----:B------:R-:W-:Y:S01]  /*5530*/  IMAD R3, R3, R15, R0 ;  /* 0x0000000f03037224 */ /* 0x000fe200078e0200 */
[----:B------:R-:W-:Y:S02]  /*5540*/  I2FP.F32.U32 R0, R24 ;  /* 0x0000001800007245 */ /* 0x000fe40000201000 */
[----:B------:R-:W3:Y:S01]  /*5550*/  LDC R26, c[0x0][0x658] ;  /* 0x00019600ff1a7b82 */ /* 0x000ee20000000800 */
[----:B------:R-:W-:Y:S01]  /*5560*/  IMAD.IADD R3, R5, 0x1, R3 ;  /* 0x0000000105037824 */ /* 0x000fe200078e0203 */
[----:B--2---:R-:W-:Y:S01]  /*5570*/  ISETP.NE.U32.AND P0, PT, R28, RZ, PT ;  /* 0x000000ff1c00720c */ /* 0x004fe20003f05070 */
[----:B------:R-:W-:Y:S01]  /*5580*/  FMUL R0, R0, UR4 ;  /* 0x0000000400007c20 */ /* 0x000fe20008400000 */
[----:B------:R-:W-:Y:S02]  /*5590*/  IMAD.MOV.U32 R5, RZ, RZ, -0x1 ;  /* 0xffffffffff057424 */ /* 0x000fe400078e00ff */
[----:B------:R-:W-:Y:S01]  /*55a0*/  ISETP.NE.AND.EX P0, PT, R29, RZ, PT, P0 ;  /* 0x000000ff1d00720c */ /* 0x000fe20003f05300 */
[----:B------:R2:W2:Y:S01]  /*55b0*/  F2I.U32.TRUNC.NTZ R13, R0 ;  /* 0x00000000000d7305 */ /* 0x0004a2000020f000 */
[----:B------:R-:W2:Y:S01]  /*55c0*/  LDC R15, c[0x0][0x148] ;  /* 0x00005200ff0f7b82 */ /* 0x000ea20000000800 */
[----:B0-----:R-:W-:-:S02]  /*55d0*/  SHF.R.U64 R12, R4, R6, R3 ;  /* 0x00000006040c7219 */ /* 0x001fc40000001203 */
[----:B------:R-:W-:-:S05]  /*55e0*/  SHF.R.U32.HI R3, RZ, R6, R3 ;  /* 0x00000006ff037219 */ /* 0x000fca0000011603 */
[----:B------:R-:W0:Y:S01]  /*55f0*/  LDC R20, c[0x0][0x600] ;  /* 0x00018000ff147b82 */ /* 0x000e220000000800 */
[-CC-:B-1----:R-:W-:Y:S02]  /*5600*/  SHF.R.U64 R10, R12, R8.reuse, R3.reuse ;  /* 0x000000080c0a7219 */ /* 0x182fe40000001203 */
[----:B------:R-:W-:-:S05]  /*5610*/  SHF.R.U32.HI R3, RZ, R8, R3 ;  /* 0x00000008ff037219 */ /* 0x000fca0000011603 */
[----:B------:R-:W1:Y:S01]  /*5620*/  LDC R27, c[0x0][0x648] ;  /* 0x00019200ff1b7b82 */ /* 0x000e620000000800 */
[-C--:B---3--:R-:W-:Y:S02]  /*5630*/  SHF.L.U32 R4, R5, R26.reuse, RZ ;  /* 0x0000001a05047219 */ /* 0x088fe400000006ff */
[-CC-:B------:R-:W-:Y:S02]  /*5640*/  SHF.R.U64 R14, R10, R26.reuse, R3.reuse ;  /* 0x0000001a0a0e7219 */ /* 0x180fe40000001203 */
[----:B------:R-:W-:Y:S02]  /*5650*/  SHF.R.U32.HI R5, RZ, R26, R3 ;  /* 0x0000001aff057219 */ /* 0x000fe40000011603 */
[----:B------:R-:W-:Y:S01]  /*5660*/  LOP3.LUT R25, RZ, R4, RZ, 0x33, !PT ;  /* 0x00000004ff197212 */ /* 0x000fe200078e33ff */
[----:B------:R-:W3:Y:S01]  /*5670*/  LDC R30, c[0x0][0x638] ;  /* 0x00018e00ff1e7b82 */ /* 0x000ee20000000800 */
[----:B------:R-:W-:Y:S01]  /*5680*/  SHF.L.U32 R26, R7, R26, RZ ;  /* 0x0000001a071a7219 */ /* 0x000fe200000006ff */
[----:B------:R-:W-:-:S06]  /*5690*/  IMAD.MOV.U32 R4, RZ, RZ, R14 ;  /* 0x000000ffff047224 */ /* 0x000fcc00078e000e */
[----:B------:R-:W0:Y:S01]  /*56a0*/  LDC R31, c[0x0][0x610] ;  /* 0x00018400ff1f7b82 */ /* 0x000e220000000800 */
        /* <DEDUP_REMOVED lines=11> */
.L_x_165:
[----:B------:R-:W-:Y:S01]  /*5760*/  ISETP.NE.AND P0, PT, R2, 0x1, PT ;  /* 0x000000010200780c */ /* 0x000fe20003f05270 */
[----:B0-----:R-:W-:Y:S01]  /*5770*/  VIADD R7, R20, 0xffffffff ;  /* 0xffffffff14077836 */ /* 0x001fe20000000000 */
[----:B-12---:R-:W-:Y:S01]  /*5780*/  SHF.R.U64 R0, R4, R27, R5 ;  /* 0x0000001b04007219 */ /* 0x006fe20000001205 */
[----:B------:R-:W-:Y:S01]  /*5790*/  IMAD.MOV R13, RZ, RZ, -R13 ;  /* 0x000000ffff0d7224 */ /* 0x000fe200078e0a0d */
[----:B------:R-:W-:Y:S01]  /*57a0*/  LOP3.LUT R5, R10, R25, RZ, 0xc0, !PT ;  /* 0x000000190a057212 */ /* 0x000fe200078ec0ff */
[----:B------:R-:W-:Y:S01]  /*57b0*/  IMAD.MOV.U32 R4, RZ, RZ, 0x1 ;  /* 0x00000001ff047424 */ /* 0x000fe200078e00ff */
[----:B------:R-:W-:Y:S01]  /*57c0*/  LOP3.LUT R12, R12, R7, RZ, 0xc0, !PT ;  /* 0x000000070c0c7212 */ /* 0x000fe200078ec0ff */
[----:B------:R-:W-:Y:S02]  /*57d0*/  IMAD.MOV R3, RZ, RZ, -R0 ;  /* 0x000000ffff037224 */ /* 0x000fe400078e0a00 */
[----:B------:R-:W-:Y:S02]  /*57e0*/  IMAD R0, R26, R0, R5 ;  /* 0x000000001a007224 */ /* 0x000fe400078e0205 */
[----:B---3--:R-:W-:-:S02]  /*57f0*/  IMAD R3, R3, R30, R14 ;  /* 0x0000001e03037224 */ /* 0x008fc400078e020e */
[----:B------:R-:W-:Y:S02]  /*5800*/  @P0 IMAD R21, R15, R13, R24 ;  /* 0x0000000d0f150224 */ /* 0x000fe400078e0218 */
[----:B------:R-:W-:Y:S01]  /*5810*/  IMAD R5, R3, R20, R12 ;  /* 0x0000001403057224 */ /* 0x000fe200078e020c */
[----:B------:R-:W-:Y:S01]  /*5820*/  PRMT R3, R4, 0x7610, R3 ;  /* 0x0000761004037816 */ /* 0x000fe20000000003 */
[----:B------:R-:W-:-:S05]  /*5830*/  IMAD R0, R0, R31, R21 ;  /* 0x0000001f00007224 */ /* 0x000fca00078e0215 */
[----:B------:R-:W-:Y:S02]  /*5840*/  SEL R93, R5, R0, !P0 ;  /* 0x00000000055d7207 */ /* 0x000fe40004000000 */
[----:B------:R-:W-:-:S07]  /*5850*/  SEL R0, R0, R5, !P0 ;  /* 0x0000000500007207 */ /* 0x000fce0004000000 */
.L_x_163:
[----:B------:R-:W-:Y:S01]  /*5860*/  LOP3.LUT P0, RZ, R3, 0xff, RZ, 0xc0, !PT ;  /* 0x000000ff03ff7812 */ /* 0x000fe2000780c0ff */
[----:B------:R-:W-:-:S12]  /*5870*/  IMAD.MOV.U32 R92, RZ, RZ, R0 ;  /* 0x000000ffff5c7224 */ /* 0x000fd800078e0000 */
[----:B------:R-:W-:Y:S05]  /*5880*/  @P0 BRA `(.L_x_166) ;  /* 0xffffffb800540947 */ /* 0x000fea000383ffff */
[----:B------:R-:W-:Y:S05]  /*5890*/  EXIT ;  /* 0x000000000000794d */ /* 0x000fea0003800000 */
.L_x_7:
[----:B0-----:R-:W-:Y:S01]  /*58a0*/  ULDC.64 UR4, c[0x0][0x650] ;  /* 0x0001940000047ab9 */ /* 0x001fe20000000a00 */
        /* <DEDUP_REMOVED lines=25> */
.L_x_168:
[----:B------:R-:W0:Y:S01]  /*5a40*/  LDC.64 R28, c[0x0][0x640] ;  /* 0x00019000ff1c7b82 */ /* 0x000e220000000a00 */
[-CC-:B------:R-:W-:Y:S01]  /*5a50*/  SHF.R.U64 R22, R12, R6.reuse, R13.reuse ;  /* 0x000000060c167219 */ /* 0x180fe2000000120d */
[----:B------:R-:W-:Y:S01]  /*5a60*/  IMAD.MOV.U32 R30, RZ, RZ, 0x1 ;  /* 0x00000001ff1e7424 */ /* 0x000fe200078e00ff */
[----:B------:R-:W-:Y:S02]  /*5a70*/  SHF.R.U32.HI R6, RZ, R6, R13 ;  /* 0x00000006ff067219 */ /* 0x000fe4000001160d */
        /* <DEDUP_REMOVED lines=8> */
[----:B------:R-:W-:Y:S01]  /*5b00*/  IMAD.IADD R9, R9, 0x1, R11 ;  /* 0x0000000109097824 */ /* 0x000fe200078e020b */
[----:B0-----:R-:W-:-:S04]  /*5b10*/  ISETP.NE.U32.AND P0, PT, R28, RZ, PT ;  /* 0x000000ff1c00720c */ /* 0x001fc80003f05070 */
[----:B------:R-:W-:Y:S02]  /*5b20*/  ISETP.NE.AND.EX P0, PT, R29, RZ, PT, P0 ;  /* 0x000000ff1d00720c */ /* 0x000fe40003f05300 */
[----:B------:R-:W0:Y:S01]  /*5b30*/  LDC R20, c[0x0][0x600] ;  /* 0x00018000ff147b82 */ /* 0x000e220000000800 */
[-CC-:B-1----:R-:W-:Y:S01]  /*5b40*/  SHF.R.U64 R14, R8, R10.reuse, R9.reuse ;  /* 0x0000000a080e7219 */ /* 0x182fe20000001209 */
[----:B------:R-:W-:Y:S01]  /*5b50*/  IMAD.MOV.U32 R8, RZ, RZ, -0x1 ;  /* 0xffffffffff087424 */ /* 0x000fe200078e00ff */
[----:B------:R-:W-:-:S05]  /*5b60*/  SHF.R.U32.HI R9, RZ, R10, R9 ;  /* 0x0000000aff097219 */ /* 0x000fca0000011609 */
[----:B------:R-:W1:Y:S01]  /*5b70*/  LDC R26, c[0x0][0x648] ;  /* 0x00019200ff1a7b82 */ /* 0x000e620000000800 */
[-CC-:B--2---:R-:W-:Y:S02]  /*5b80*/  SHF.R.U64 R21, R14, R12.reuse, R9.reuse ;  /* 0x0000000c0e157219 */ /* 0x184fe40000001209 */
[----:B------:R-:W-:-:S05]  /*5b90*/  SHF.R.U32.HI R6, RZ, R12, R9 ;  /* 0x0000000cff067219 */ /* 0x000fca0000011609 */
[----:B------:R-:W2:Y:S01]  /*5ba0*/  LDC R27, c[0x0][0x638] ;  /* 0x00018e00ff1b7b82 */ /* 0x000ea20000000800 */
[-C--:B---3--:R-:W-:Y:S02]  /*5bb0*/  SHF.L.U32 R8, R8, R25.reuse, RZ ;  /* 0x0000001908087219 */ /* 0x088fe400000006ff */
[-CC-:B------:R-:W-:Y:S02]  /*5bc0*/  SHF.R.U64 R23, R21, R25.reuse, R6.reuse ;  /* 0x0000001915177219 */ /* 0x180fe40000001206 */
[----:B------:R-:W-:Y:S02]  /*5bd0*/  LOP3.LUT R32, RZ, R8, RZ, 0x33, !PT ;  /* 0x00000008ff207212 */ /* 0x000fe400078e33ff */
[----:B------:R-:W-:Y:S01]  /*5be0*/  SHF.R.U32.HI R9, RZ, R25, R6 ;  /* 0x00000019ff097219 */ /* 0x000fe20000011606 */
[----:B------:R-:W3:Y:S01]  /*5bf0*/  LDC R31, c[0x0][0x610] ;  /* 0x00018400ff1f7b82 */ /* 0x000ee20000000800 */
[----:B------:R-:W-:Y:S01]  /*5c00*/  IMAD.MOV.U32 R8, RZ, RZ, R23 ;  /* 0x000000ffff087224 */ /* 0x000fe200078e0017 */
[----:B------:R-:W-:Y:S06]  /*5c10*/  @!P0 BRA `(.L_x_169) ;  /* 0x0000000000288947 */ /* 0x000fec0003800000 */
        /* <DEDUP_REMOVED lines=10> */
.L_x_169:
[----:B------:R-:W-:Y:S02]  /*5cc0*/  ISETP.NE.AND P0, PT, R2, 0x1, PT ;  /* 0x000000010200780c */ /* 0x000fe40003f05270 */
[----:B-1----:R-:W-:Y:S01]  /*5cd0*/  SHF.R.U64 R6, R8, R26, R9 ;  /* 0x0000001a08067219 */ /* 0x002fe20000001209 */
[----:B0-----:R-:W-:Y:S01]  /*5ce0*/  VIADD R9, R20, 0xffffffff ;  /* 0xffffffff14097836 */ /* 0x001fe20000000000 */
[----:B------:R-:W-:Y:S02]  /*5cf0*/  SHF.L.U32 R30, R30, R25, RZ ;  /* 0x000000191e1e7219 */ /* 0x000fe400000006ff */
[----:B------:R-:W-:Y:S01]  /*5d00*/  LOP3.LUT R5, R21, R32, RZ, 0xc0, !PT ;  /* 0x0000002015057212 */ /* 0x000fe200078ec0ff */
[----:B------:R-:W-:-:S04]  /*5d10*/  IMAD.MOV R8, RZ, RZ, -R6 ;  /* 0x000000ffff087224 */ /* 0x000fc800078e0a06 */
[----:B------:R-:W-:Y:S01]  /*5d20*/  IMAD R6, R30, R6, R5 ;  /* 0x000000061e067224 */ /* 0x000fe200078e0205 */
[----:B------:R-:W-:Y:S01]  /*5d30*/  LOP3.LUT R5, R14, R9, RZ, 0xc0, !PT ;  /* 0x000000090e057212 */ /* 0x000fe200078ec0ff */
[----:B------:R-:W-:Y:S02]  /*5d40*/  @P0 IMAD R3, R7, R24, R4 ;  /* 0x0000001807030224 */ /* 0x000fe400078e0204 */
[----:B--2---:R-:W-:Y:S02]  /*5d50*/  IMAD R4, R8, R27, R23 ;  /* 0x0000001b08047224 */ /* 0x004fe400078e0217 */
[----:B---3--:R-:W-:Y:S02]  /*5d60*/  IMAD R3, R6, R31, R3 ;  /* 0x0000001f06037224 */ /* 0x008fe400078e0203 */
[----:B------:R-:W-:Y:S02]  /*5d70*/  IMAD R4, R4, R20, R5 ;  /* 0x0000001404047224 */ /* 0x000fe400078e0205 */
[----:B------:R-:W-:-:S02]  /*5d80*/  IMAD.MOV.U32 R8, RZ, RZ, 0x1 ;  /* 0x00000001ff087424 */ /* 0x000fc400078e00ff */
[----:B------:R-:W-:Y:S01]  /*5d90*/  IMAD.MOV.U32 R6, RZ, RZ, R22 ;  /* 0x000000ffff067224 */ /* 0x000fe200078e0016 */
[----:B------:R-:W-:Y:S02]  /*5da0*/  SEL R21, R4, R3, !P0 ;  /* 0x0000000304157207 */ /* 0x000fe40004000000 */
[----:B------:R-:W-:-:S07]  /*5db0*/  SEL R20, R3, R4, !P0 ;  /* 0x0000000403147207 */ /* 0x000fce0004000000 */
.L_x_167:
[----:B------:R-:W-:-:S08]  /*5dc0*/  NOP ;  /* 0x0000000000007918 */ /* 0x000fd00000000000 */
[----:B------:R-:W0:-:S00]  /*5dd0*/  USETMAXREG.DEALLOC.CTAPOOL 0x28 ;  /* 0x00000028000079c8 */ /* 0x000e0000080e0500 */
[----:B0-----:R-:W-:-:S13]  /*5de0*/  ISETP.NE.AND P0, PT, R0, RZ, PT ;  /* 0x000000ff0000720c */ /* 0x001fda0003f05270 */
[----:B------:R-:W-:Y:S05]  /*5df0*/  @P0 EXIT ;  /* 0x000000000000094d */ /* 0x000fea0003800000 */
[----:B------:R-:W-:Y:S01]  /*5e00*/  LOP3.LUT P0, RZ, R8, 0xff, RZ, 0xc0, !PT ;  /* 0x000000ff08ff7812 */ /* 0x000fe2000780c0ff */
[----:B------:R-:W-:Y:S02]  /*5e10*/  IMAD.MOV.U32 R0, RZ, RZ, 0x1 ;  /* 0x00000001ff007424 */ /* 0x000fe400078e00ff */
[----:B------:R-:W-:-:S10]  /*5e20*/  IMAD.MOV.U32 R3, RZ, RZ, RZ ;  /* 0x000000ffff037224 */ /* 0x000fd400078e00ff */
[----:B------:R-:W-:Y:S05]  /*5e30*/  @!P0 BRA `(.L_x_170) ;  /* 0x0000000c004c8947 */ /* 0x000fea0003800000 */
[----:B------:R-:W0:Y:S01]  /*5e40*/  LDC R0, c[0x0][0x28c] ;  /* 0x0000a300ff007b82 */ /* 0x000e220000000800 */
[----:B------:R-:W1:Y:S01]  /*5e50*/  S2R R10, SR_CgaCtaId ;  /* 0x00000000000a7919 */ /* 0x000e620000008800 */
[----:B------:R-:W-:Y:S01]  /*5e60*/  ULDC UR5, c[0x0][0x658] ;  /* 0x0001960000057ab9 */ /* 0x000fe20000000800 */
[----:B------:R-:W-:Y:S01]  /*5e70*/  UMOV UR7, 0xffffffff ;  /* 0xffffffff00077882 */ /* 0x000fe20000000000 */
[----:B------:R-:W-:Y:S01]  /*5e80*/  ULDC UR6, c[0x0][0xc] ;  /* 0x0000030000067ab9 */ /* 0x000fe20000000800 */
[----:B------:R-:W-:Y:S01]  /*5e90*/  USHF.L.U32 UR8, UR7, UR5, URZ ;  /* 0x0000000507087299 */ /* 0x000fe2000800063f */
[----:B------:R-:W-:Y:S01]  /*5ea0*/  BSSY B0, `(.L_x_170) ;  /* 0x00000cc000007945 */ /* 0x000fe20003800000 */
[----:B------:R-:W-:Y:S01]  /*5eb0*/  UMOV UR9, 0x1 ;  /* 0x0000000100097882 */ /* 0x000fe20000000000 */
[----:B------:R-:W-:Y:S01]  /*5ec0*/  ULDC UR7, c[0x0][0x10] ;  /* 0x0000040000077ab9 */ /* 0x000fe20000000800 */
[----:B------:R-:W-:Y:S01]  /*5ed0*/  USHF.L.U32 UR18, UR9, UR5, URZ ;  /* 0x0000000509127299 */ /* 0x000fe2000800063f */
[----:B------:R-:W-:Y:S01]  /*5ee0*/  IMAD.MOV.U32 R9, RZ, RZ, 0x1 ;  /* 0x00000001ff097424 */ /* 0x000fe200078e00ff */
[----:B------:R-:W-:Y:S01]  /*5ef0*/  UIMAD.WIDE.U32 UR6, UR6, UR7, URZ ;  /* 0x00000007060672a5 */ /* 0x000fe2000f8e003f */
[----:B------:R-:W-:Y:S01]  /*5f00*/  LOP3.LUT R13, R19, 0x2, RZ, 0xfc, !PT ;  /* 0x00000002130d7812 */ /* 0x000fe200078efcff */
[----:B------:R-:W-:Y:S01]  /*5f10*/  ULDC UR5, c[0x0][0x14] ;  /* 0x0000050000057ab9 */ /* 0x000fe20000000800 */
[----:B------:R-:W-:Y:S01]  /*5f20*/  ULDC UR4, c[0x0][0x600] ;  /* 0x0001800000047ab9 */ /* 0x000fe20000000800 */
[----:B------:R-:W-:-:S02]  /*5f30*/  UIMAD.WIDE.U32 UR22, UR6, UR5, URZ ;  /* 0x00000005061672a5 */ /* 0x000fc4000f8e003f */
[----:B------:R-:W-:Y:S02]  /*5f40*/  UIMAD UR13, UR7, UR5, URZ ;  /* 0x00000005070d72a4 */ /* 0x000fe4000f8e023f */
[----:B------:R-:W-:Y:S02]  /*5f50*/  UIADD3 UR4, UR4, -0x1, URZ ;  /* 0xffffffff04047890 */ /* 0x000fe4000fffe03f */
[----:B------:R-:W-:Y:S02]  /*5f60*/  ULOP3.LUT UR17, URZ, UR8, URZ, 0x33, !UPT ;  /* 0x000000083f117292 */ /* 0x000fe4000f8e333f */
[----:B------:R-:W-:Y:S01]  /*5f70*/  UIADD3 UR13, UR23, UR13, URZ ;  /* 0x0000000d170d7290 */ /* 0x000fe2000fffe03f */
[----:B0-----:R-:W-:Y:S01]  /*5f80*/  VIADD R0, R0, 0x1f ;  /* 0x0000001f00007836 */ /* 0x001fe20000000000 */
[----:B------:R-:W-:-:S04]  /*5f90*/  ULDC.64 UR24, c[0x0][0x198] ;  /* 0x0000660000187ab9 */ /* 0x000fc80000000a00 */
[----:B------:R-:W-:-:S04]  /*5fa0*/  SHF.R.S32.HI R3, RZ, 0x1f, R0 ;  /* 0x0000001fff037819 */ /* 0x000fc80000011400 */
[----:B------:R-:W-:Y:S01]  /*5fb0*/  LEA.HI R8, R3, R0, RZ, 0x5 ;  /* 0x0000000003087211 */ /* 0x000fe200078f28ff */
[C---:B-1----:R-:W-:Y:S02]  /*5fc0*/  IMAD.SHL.U32 R4, R10.reuse, 0x400, RZ ;  /* 0x000004000a047824 */ /* 0x042fe400078e00ff */
[----:B------:R-:W-:Y:S01]  /*5fd0*/  IMAD.SHL.U32 R10, R10, 0x20, RZ ;  /* 0x000000200a0a7824 */ /* 0x000fe200078e00ff */
[----:B------:R-:W-:Y:S01]  /*5fe0*/  SHF.R.S32.HI R8, RZ, 0x5, R8 ;  /* 0x00000005ff087819 */ /* 0x000fe20000011408 */
[----:B------:R-:W-:Y:S01]  /*5ff0*/  IMAD.MOV.U32 R0, RZ, RZ, 0x1 ;  /* 0x00000001ff007424 */ /* 0x000fe200078e00ff */
[----:B------:R-:W-:Y:S01]  /*6000*/  LOP3.LUT R4, R4, 0x400, RZ, 0xc0, !PT ;  /* 0x0000040004047812 */ /* 0x000fe200078ec0ff */
[----:B------:R-:W-:Y:S01]  /*6010*/  IMAD.MOV.U32 R3, RZ, RZ, RZ ;  /* 0x000000ffff037224 */ /* 0x000fe200078e00ff */
[----:B------:R-:W-:Y:S01]  /*6020*/  LOP3.LUT R10, R10, 0x20, RZ, 0xc0, !PT ;  /* 0x000000200a0a7812 */ /* 0x000fe200078ec0ff */
[----:B------:R-:W-:Y:S01]  /*6030*/  VIADD R12, R8, 0x1 ;  /* 0x00000001080c7836 */ /* 0x000fe20000000000 */
[----:B------:R-:W-:-:S07]  /*6040*/  LOP3.LUT R11, R4, 0x8100, RZ, 0xfc, !PT ;  /* 0x00008100040b7812 */ /* 0x000fce00078efcff */
.L_x_181:
[----:B------:R-:W-:-:S03]  /*6050*/  UMOV UR5, 0xffffffff ;  /* 0xffffffff00057882 */ /* 0x000fc60000000000 */
[----:B------:R-:W-:Y:S05]  /*6060*/  BRA.DIV UR5, `(.L_x_171) ;  /* 0x0000000e05a87947 */ /* 0x000fea000b800000 */
[----:B------:R-:W-:-:S13]  /*6070*/  ELECT P6, URZ, PT ;  /* 0x00000000003f782f */ /* 0x000fda00038c0000 */
.L_x_192:
[----:B------:R-:W0:Y:S01]  /*6080*/  LDC R4, c[0x0][0x28c] ;  /* 0x0000a300ff047b82 */ /* 0x000e220000000800 */
[----:B------:R-:W-:Y:S01]  /*6090*/  BSSY B1, `(.L_x_172) ;  /* 0x0000038000017945 */ /* 0x000fe20003800000 */
[----:B0-----:R-:W-:-:S13]  /*60a0*/  ISETP.LT.OR P6, PT, R4, 0x1, !P6 ;  /* 0x000000010400780c */ /* 0x001fda00077c1670 */
[----:B------:R-:W-:Y:S05]  /*60b0*/  @P6 BRA `(.L_x_173) ;  /* 0x0000000000d46947 */ /* 0x000fea0003800000 */
[----:B------:R-:W-:Y:S02]  /*60c0*/  IMAD R21, R21, 0x40, R10 ;  /* 0x0000004015157824 */ /* 0x000fe400078e020a */
[----:B------:R-:W-:Y:S02]  /*60d0*/  IMAD.SHL.U32 R22, R20, 0x100, RZ ;  /* 0x0000010014167824 */ /* 0x000fe400078e00ff */
[----:B------:R-:W-:Y:S02]  /*60e0*/  IMAD.MOV.U32 R24, RZ, RZ, RZ ;  /* 0x000000ffff187224 */ /* 0x000fe400078e00ff */
[----:B------:R-:W-:Y:S02]  /*60f0*/  IMAD.MOV.U32 R4, RZ, RZ, R12 ;  /* 0x000000ffff047224 */ /* 0x000fe400078e000c */
[----:B------:R-:W-:Y:S02]  /*6100*/  IMAD.MOV.U32 R5, RZ, RZ, R0 ;  /* 0x000000ffff057224 */ /* 0x000fe400078e0000 */
[----:B------:R-:W-:-:S07]  /*6110*/  IMAD.MOV.U32 R14, RZ, RZ, R3 ;  /* 0x000000ffff0e7224 */ /* 0x000fce00078e0003 */
.L_x_176:
[----:B------:R-:W0:Y:S01]  /*6120*/  S2R R20, SR_CgaCtaId ;  /* 0x0000000000147919 */ /* 0x000e220000008800 */
[----:B------:R-:W-:Y:S02]  /*6130*/  MOV R7, 0x400 ;  /* 0x0000040000077802 */ /* 0x000fe40000000f00 */
[----:B------:R-:W-:-:S13]  /*6140*/  LOP3.LUT P1, RZ, R18, 0x7f, RZ, 0xc0, !PT ;  /* 0x0000007f12ff7812 */ /* 0x000fda000782c0ff */
[----:B------:R-:W1:Y:S01]  /*6150*/  @!P1 LDC R15, c[0x0][0x500] ;  /* 0x00014000ff0f9b82 */ /* 0x000e620000000800 */
[----:B0-----:R-:W-:Y:S02]  /*6160*/  LEA R23, R20, R7, 0x18 ;  /* 0x0000000714177211 */ /* 0x001fe400078ec0ff */
[----:B------:R-:W-:-:S03]  /*6170*/  SHF.L.U32 R7, R5, 0x1f, RZ ;  /* 0x0000001f05077819 */ /* 0x000fc600000006ff */
[----:B------:R-:W-:-:S04]  /*6180*/  IMAD R20, R14, 0x8, R23 ;  /* 0x000000080e147824 */ /* 0x000fc800078e0217 */
[----:B------:R-:W0:Y:S02]  /*6190*/  SYNCS.PHASECHK.TRANS64.TRYWAIT P0, [R20+URZ+0x20], R7 ;  /* 0x00002007140075a7 */ /* 0x000e24000800017f */
[----:B01----:R-:W-:Y:S05]  /*61a0*/  @!P0 BRA `(.L_x_174) ;  /* 0x0000000c00788947 */ /* 0x003fea0003800000 */
.L_x_193:
[----:B0-----:R-:W-:Y:S01]  /*61b0*/  PRMT R7, R13, 0x9910, RZ ;  /* 0x000099100d077816 */ /* 0x001fe200000000ff */
[----:B------:R0:W-:Y:S03]  /*61c0*/  @!P1 SYNCS.ARRIVE.TRANS64 RZ, [R20+URZ], R15 ;  /* 0x0000000f14ff99a7 */ /* 0x0001e6000800003f */
[----:B------:R-:W-:-:S13]  /*61d0*/  ISETP.NE.AND P0, PT, R7, 0x2, PT ;  /* 0x000000020700780c */ /* 0x000fda0003f05270 */
[----:B0-----:R-:W-:Y:S05]  /*61e0*/  @P0 BRA `(.L_x_175) ;  /* 0x0000000000040947 */ /* 0x001fea0003800000 */
[----:B------:R-:W-:Y:S01]  /*61f0*/  BPT.TRAP 0x1 ;  /* 0x000000040000795c */ /* 0x000fe20000300000 */
.L_x_175:
[----:B------:R-:W-:Y:S01]  /*6200*/  R2UR UR19, R23 ;  /* 0x00000000171372ca */ /* 0x000fe200000e0000 */
[----:B------:R-:W-:Y:S01]  /*6210*/  IMAD R23, R14, 0x2000, R23 ;  /* 0x000020000e177824 */ /* 0x000fe200078e0217 */
[----:B------:R-:W-:Y:S01]  /*6220*/  R2UR UR9, R20 ;  /* 0x00000000140972ca */ /* 0x000fe200000e0000 */
[----:B------:R-:W-:Y:S01]  /*6230*/  IMAD R7, R14, 0x800, R11 ;  /* 0x000008000e077824 */ /* 0x000fe200078e020b */
[----:B------:R-:W-:Y:S01]  /*6240*/  UIADD3 UR6, UP0, UR24, 0xf0, URZ ;  /* 0x000000f018067890 */ /* 0x000fe2000ff1e03f */
[----:B------:R-:W-:Y:S01]  /*6250*/  VIADD R4, R4, 0xffffffff ;  /* 0xffffffff04047836 */ /* 0x000fe20000000000 */
[----:B------:R-:W-:Y:S01]  /*6260*/  R2UR UR5, R23 ;  /* 0x00000000170572ca */ /* 0x000fe200000e0000 */
[----:B------:R-:W-:Y:S01]  /*6270*/  UIADD3 UR26, UP1, UR24, 0x1f0, URZ ;  /* 0x000001f0181a7890 */ /* 0x000fe2000ff3e03f */
[----:B------:R-:W-:Y:S01]  /*6280*/  R2UR UR8, R7 ;  /* 0x00000000070872ca */ /* 0x000fe200000e0000 */
[----:B------:R-:W-:Y:S01]  /*6290*/  UIADD3.X UR7, URZ, UR25, URZ, UP0, !UPT ;  /* 0x000000193f077290 */ /* 0x000fe200087fe43f */
[----:B------:R-:W-:Y:S01]  /*62a0*/  R2UR UR11, R22 ;  /* 0x00000000160b72ca */ /* 0x000fe200000e0000 */
[----:B------:R-:W-:Y:S01]  /*62b0*/  VIADD R14, R14, 0x1 ;  /* 0x000000010e0e7836 */ /* 0x000fe20000000000 */
[----:B------:R-:W-:Y:S01]  /*62c0*/  R2UR UR10, R24 ;  /* 0x00000000180a72ca */ /* 0x000fe200000e0000 */
[----:B------:R-:W-:Y:S01]  /*62d0*/  UIADD3.X UR27, URZ, UR25, URZ, UP1, !UPT ;  /* 0x000000193f1b7290 */ /* 0x000fe20008ffe43f */
[----:B------:R-:W-:Y:S01]  /*62e0*/  R2UR UR12, R6 ;  /* 0x00000000060c72ca */ /* 0x000fe200000e0000 */
[----:B------:R-:W-:Y:S01]  /*62f0*/  UMOV UR14, 0x0 ;  /* 0x00000000000e7882 */ /* 0x000fe20000000000 */
[----:B------:R-:W-:Y:S01]  /*6300*/  R2UR UR20, R21 ;  /* 0x00000000151472ca */ /* 0x000fe200000e0000 */
[----:B------:R-:W-:Y:S01]  /*6310*/  UMOV UR15, 0x10000000 ;  /* 0x10000000000f7882 */ /* 0x000fe20000000000 */
[----:B------:R-:W-:Y:S01]  /*6320*/  ISETP.GT.AND P1, PT, R4, 0x1, PT ;  /* 0x000000010400780c */ /* 0x000fe20003f24270 */
[----:B------:R-:W-:Y:S01]  /*6330*/  UIADD3 UR16, UR5, 0x100, URZ ;  /* 0x0000010005107890 */ /* 0x000fe2000fffe03f */
[----:B------:R-:W-:Y:S01]  /*6340*/  ISETP.NE.AND P0, PT, R14, 0x4, PT ;  /* 0x000000040e00780c */ /* 0x000fe20003f05270 */
[----:B------:R-:W-:Y:S01]  /*6350*/  UIADD3 UR5, UR19, UR8, URZ ;  /* 0x0000000813057290 */ /* 0x000fe2000fffe03f */
[----:B------:R-:W-:Y:S01]  /*6360*/  VIADD R24, R24, 0x20 ;  /* 0x0000002018187836 */ /* 0x000fe20000000000 */
[----:B------:R-:W-:Y:S01]  /*6370*/  UMOV UR21, 0x30000 ;  /* 0x0003000000157882 */ /* 0x000fe20000000000 */
[----:B------:R-:W-:-:S02]  /*6380*/  SEL R20, RZ, 0x1, P0 ;  /* 0x00000001ff147807 */ /* 0x000fc40000000000 */
[----:B------:R-:W-:Y:S01]  /*6390*/  UMOV UR8, UR16 ;  /* 0x0000001000087c82 */ /* 0x000fe20008000000 */
[----:B------:R-:W-:Y:S01]  /*63a0*/  SEL R14, R14, RZ, P0 ;  /* 0x000000ff0e0e7207 */ /* 0x000fe20000000000 */
[----:B------:R0:W-:Y:S01]  /*63b0*/  UTMALDG.3D [UR8], [UR6], desc[UR14] ;  /* 0x00000e08060075b4 */ /* 0x0001e20008011000 */
[----:B------:R-:W-:Y:S01]  /*63c0*/  LOP3.LUT R5, R5, R20, RZ, 0x3c, !PT ;  /* 0x0000001405057212 */ /* 0x000fe200078e3cff */
[----:B0-----:R-:W-:Y:S01]  /*63d0*/  UMOV UR11, UR20 ;  /* 0x00000014000b7c82 */ /* 0x001fe20008000000 */
[----:B------:R-:W-:Y:S02]  /*63e0*/  UMOV UR8, UR5 ;  /* 0x0000000500087c82 */ /* 0x000fe40008000000 */
[----:B------:R0:W-:Y:S02]  /*63f0*/  UTMALDG.3D.MULTICAST [UR8], [UR26], UR21, desc[UR14] ;  /* 0x00000e081a0073b4 */ /* 0x0001e40008011815 */
[----:B0-----:R-:W-:Y:S05]  /*6400*/  @P1 BRA `(.L_x_176) ;  /* 0xfffffffc00441947 */ /* 0x001fea000383ffff */
.L_x_173:
[----:B------:R-:W-:Y:S05]  /*6410*/  BSYNC B1 ;  /* 0x0000000000017941 */ /* 0x000fea0003800000 */
.L_x_172:
[----:B------:R-:W-:Y:S01]  /*6420*/  LOP3.LUT P1, RZ, R9, 0xff, RZ, 0xc0, !PT ;  /* 0x000000ff09ff7812 */ /* 0x000fe2000782c0ff */
[----:B------:R-:W-:Y:S01]  /*6430*/  IMAD.IADD R3, R8, 0x1, R3 ;  /* 0x0000000108037824 */ /* 0x000fe200078e0203 */
[----:B------:R-:W-:Y:S01]  /*6440*/  IADD3 R16, P2, R16, UR22, RZ ;  /* 0x0000001610107c10 */ /* 0x000fe2000ff5e0ff */
[----:B------:R-:W-:Y:S01]  /*6450*/  ULDC.64 UR6, c[0x0][0x650] ;  /* 0x0001940000067ab9 */ /* 0x000fe20000000a00 */
[----:B------:R-:W-:Y:S01]  /*6460*/  BSSY B1, `(.L_x_177) ;  /* 0x000006d000017945 */ /* 0x000fe20003800000 */
[----:B------:R-:W-:Y:S01]  /*6470*/  IMAD.MOV.U32 R20, RZ, RZ, -0x1 ;  /* 0xffffffffff147424 */ /* 0x000fe200078e00ff */
[----:B------:R-:W-:Y:S01]  /*6480*/  ISETP.GT.U32.AND P0, PT, R3, 0x3, PT ;  /* 0x000000030300780c */ /* 0x000fe20003f04070 */
[----:B------:R-:W-:Y:S01]  /*6490*/  IMAD.MOV.U32 R21, RZ, RZ, -0x1 ;  /* 0xffffffffff157424 */ /* 0x000fe200078e00ff */
[----:B------:R-:W-:Y:S02]  /*64a0*/  SHF.R.U32.HI R4, RZ, 0x2, R3 ;  /* 0x00000002ff047819 */ /* 0x000fe40000011603 */
[----:B------:R-:W-:-:S02]  /*64b0*/  ISETP.LT.U32.AND P0, PT, R8, 0x4, P0 ;  /* 0x000000040800780c */ /* 0x000fc40000701070 */
[----:B------:R-:W-:Y:S01]  /*64c0*/  IADD3.X R17, R17, UR13, RZ, P2, !PT ;  /* 0x0000000d11117c10 */ /* 0x000fe200097fe4ff */
[----:B------:R-:W0:Y:S01]  /*64d0*/  @P1 S2R R6, SR_CgaCtaId ;  /* 0x0000000000061919 */ /* 0x000e220000008800 */
[----:B------:R-:W-:Y:S02]  /*64e0*/  @P1 MOV R5, 0x400 ;  /* 0x0000040000051802 */ /* 0x000fe40000000f00 */
[----:B------:R-:W-:Y:S02]  /*64f0*/  ISETP.GE.U32.AND P2, PT, R16, UR6, PT ;  /* 0x0000000610007c0c */ /* 0x000fe4000bf46070 */
[----:B------:R-:W-:Y:S02]  /*6500*/  LOP3.LUT R4, R4, 0x1, RZ, 0xc0, !PT ;  /* 0x0000000104047812 */ /* 0x000fe400078ec0ff */
[----:B------:R-:W-:Y:S02]  /*6510*/  LOP3.LUT R3, R3, 0x3, RZ, 0xc0, !PT ;  /* 0x0000000303037812 */ /* 0x000fe400078ec0ff */
[----:B------:R-:W-:-:S02]  /*6520*/  PRMT R9, RZ, 0x7610, R9 ;  /* 0x00007610ff097816 */ /* 0x000fc40000000009 */
[----:B0-----:R-:W-:Y:S01]  /*6530*/  @P1 LEA R5, R6, R5, 0x18 ;  /* 0x0000000506051211 */ /* 0x001fe200078ec0ff */
[----:B------:R-:W-:-:S03]  /*6540*/  IMAD.MOV.U32 R6, RZ, RZ, -0x1 ;  /* 0xffffffffff067424 */ /* 0x000fc600078e00ff */
[----:B------:R0:W-:Y:S01]  /*6550*/  @P1 SYNCS.ARRIVE.TRANS64.A1T0 RZ, [R5+URZ+0x58], RZ ;  /* 0x000058ff05ff19a7 */ /* 0x0001e2000810003f */
[----:B------:R-:W-:-:S04]  /*6560*/  ISETP.NE.U32.AND P1, PT, R4, 0x1, PT ;  /* 0x000000010400780c */ /* 0x000fc80003f25070 */
[----:B------:R-:W-:Y:S02]  /*6570*/  ISETP.GT.U32.AND P1, PT, R8, 0x3, !P1 ;  /* 0x000000030800780c */ /* 0x000fe40004f24070 */
[----:B0-----:R-:W-:Y:S02]  /*6580*/  SEL R5, RZ, 0x1, !P0 ;  /* 0x00000001ff057807 */ /* 0x001fe40004000000 */
[----:B------:R-:W-:Y:S02]  /*6590*/  ISETP.GE.U32.AND.EX P0, PT, R17, UR7, PT, P2 ;  /* 0x0000000711007c0c */ /* 0x000fe4000bf06120 */
[----:B------:R-:W-:-:S04]  /*65a0*/  SEL R4, RZ, 0x1, !P1 ;  /* 0x00000001ff047807 */ /* 0x000fc80004800000 */
[----:B------:R-:W-:Y:S02]  /*65b0*/  LOP3.LUT R0, R4, R0, R5, 0x96, !PT ;  /* 0x0000000004007212 */ /* 0x000fe400078e9605 */
[----:B------:R-:W-:-:S05]  /*65c0*/  PRMT R4, RZ, 0x7610, R4 ;  /* 0x00007610ff047816 */ /* 0x000fca0000000004 */
[----:B------:R-:W-:Y:S05]  /*65d0*/  @P0 BRA `(.L_x_178) ;  /* 0x0000000400540947 */ /* 0x000fea0003800000 */
[----:B------:R-:W0:Y:S01]  /*65e0*/  S2R R15, SR_CTAID.X ;  /* 0x00000000000f7919 */ /* 0x000e220000002500 */
[----:B------:R-:W-:Y:S01]  /*65f0*/  ULDC.64 UR6, c[0x0][0x628] ;  /* 0x00018a0000067ab9 */ /* 0x000fe20000000a00 */
[----:B------:R-:W-:Y:S01]  /*6600*/  ULDC UR8, c[0x0][0x630] ;  /* 0x00018c0000087ab9 */ /* 0x000fe20000000800 */
[----:B------:R-:W-:Y:S01]  /*6610*/  ISETP.NE.U32.AND P0, PT, RZ, UR6, PT ;  /* 0x00000006ff007c0c */ /* 0x000fe2000bf05070 */
[----:B------:R-:W1:Y:S01]  /*6620*/  S2R R20, SR_CTAID.Y ;  /* 0x0000000000147919 */ /* 0x000e620000002600 */
[----:B------:R-:W-:Y:S01]  /*6630*/  ULDC UR9, c[0x0][0x150] ;  /* 0x0000540000097ab9 */ /* 0x000fe20000000800 */
[----:B------:R-:W-:Y:S01]  /*6640*/  IMAD.MOV.U32 R4, RZ, RZ, R16 ;  /* 0x000000ffff047224 */ /* 0x000fe200078e0010 */
[----:B------:R-:W-:Y:S01]  /*6650*/  ISETP.NE.AND.EX P0, PT, RZ, UR7, PT, P0 ;  /* 0x00000007ff007c0c */ /* 0x000fe2000bf05300 */
[----:B------:R-:W-:Y:S01]  /*6660*/  IMAD.MOV.U32 R5, RZ, RZ, R17 ;  /* 0x000000ffff057224 */ /* 0x000fe200078e0011 */
[----:B0-----:R-:W-:-:S11]  /*6670*/  I2FP.F32.U32 R22, R15 ;  /* 0x0000000f00167245 */ /* 0x001fd60000201000 */
[----:B------:R-:W-:Y:S05]  /*6680*/  @!P0 BRA `(.L_x_179) ;  /* 0x0000000000288947 */ /* 0x000fea0003800000 */
[----:B------:R-:W-:Y:S02]  /*6690*/  ULDC UR5, c[0x0][0x634] ;  /* 0x00018d0000057ab9 */ /* 0x000fe40000000800 */
[----:B------:R-:W-:-:S05]  /*66a0*/  IADD3 R5, P0, R16, UR5, RZ ;  /* 0x0000000510057c10 */ /* 0x000fca000ff1e0ff */
[----:B------:R-:W-:-:S04]  /*66b0*/  IMAD.X R21, RZ, RZ, R17, P0 ;  /* 0x000000ffff157224 */ /* 0x000fc800000e0611 */
[----:B------:R-:W-:-:S04]  /*66c0*/  IMAD.WIDE.U32 R6, R21, UR6, RZ ;  /* 0x0000000615067c25 */ /* 0x000fc8000f8e00ff */
[----:B------:R-:W-:-:S04]  /*66d0*/  IMAD.WIDE.U32 R6, P0, R5, UR7, R6 ;  /* 0x0000000705067c25 */ /* 0x000fc8000f800006 */
[----:B------:R-:W-:-:S04]  /*66e0*/  IMAD.WIDE.U32 R4, R5, UR6, RZ ;  /* 0x0000000605047c25 */ /* 0x000fc8000f8e00ff */
[----:B------:R-:W-:Y:S01]  /*66f0*/  IMAD.MOV.U32 R4, RZ, RZ, R7 ;  /* 0x000000ffff047224 */ /* 0x000fe200078e0007 */
[----:B------:R-:W-:Y:S01]  /*6700*/  IADD3 RZ, P1, R5, R6, RZ ;  /* 0x0000000605ff7210 */ /* 0x000fe20007f3e0ff */
[----:B------:R-:W-:-:S04]  /*6710*/  IMAD.X R5, RZ, RZ, RZ, P0 ;  /* 0x000000ffff057224 */ /* 0x000fc800000e06ff */
[----:B------:R-:W-:-:S08]  /*6720*/  IMAD.WIDE.U32.X R4, R21, UR7, R4, P1 ;  /* 0x0000000715047c25 */ /* 0x000fd000088e0404 */
.L_x_179:
[--C-:B------:R-:W-:Y:S01]  /*6730*/  SHF.R.U64 R14, R4, UR8, R5.reuse ;  /* 0x00000008040e7c19 */ /* 0x100fe20008001205 */
[----:B------:R-:W-:Y:S01]  /*6740*/  FMUL R22, R22, UR9 ;  /* 0x0000000916167c20 */ /* 0x000fe20008400000 */
[----:B------:R-:W-:Y:S01]  /*6750*/  SHF.R.U32.HI R4, RZ, UR8, R5 ;  /* 0x00000008ff047c19 */ /* 0x000fe20008011605 */
[----:B------:R-:W0:Y:S01]  /*6760*/  LDC R6, c[0x0][0x144] ;  /* 0x00005100ff067b82 */ /* 0x000e220000000800 */
[----:B------:R-:W-:Y:S01]  /*6770*/  IADD3 R5, P0, RZ, -R14, RZ ;  /* 0x8000000eff057210 */ /* 0x000fe20007f1e0ff */
[----:B------:R-:W-:Y:S01]  /*6780*/  ULDC UR5, c[0x0][0x154] ;  /* 0x0000550000057ab9 */ /* 0x000fe20000000800 */
[----:B-1----:R-:W-:Y:S01]  /*6790*/  I2FP.F32.U32 R7, R20 ;  /* 0x0000001400077245 */ /* 0x002fe20000201000 */
[----:B------:R-:W1:Y:S01]  /*67a0*/  F2I.U32.TRUNC.NTZ R22, R22 ;  /* 0x0000001600167305 */ /* 0x000e62000020f000 */
[----:B------:R-:W-:Y:S01]  /*67b0*/  ULDC.64 UR6, c[0x0][0x620] ;  /* 0x0001880000067ab9 */ /* 0x000fe20000000a00 */
[----:B------:R-:W-:Y:S01]  /*67c0*/  IMAD.X R4, RZ, RZ, ~R4, P0 ;  /* 0x000000ffff047224 */ /* 0x000fe200000e0e04 */
[----:B------:R-:W-:Y:S01]  /*67d0*/  ISETP.NE.AND P2, PT, R2, 0x1, PT ;  /* 0x000000010200780c */ /* 0x000fe20003f45270 */
[----:B------:R-:W-:Y:S01]  /*67e0*/  FMUL R23, R7, UR5 ;  /* 0x0000000507177c20 */ /* 0x000fe20008400000 */
[----:B------:R-:W2:Y:S01]  /*67f0*/  LDC R25, c[0x0][0x148] ;  /* 0x00005200ff197b82 */ /* 0x000ea20000000800 */
[----:B------:R-:W-:Y:S01]  /*6800*/  IMAD R4, R4, UR6, RZ ;  /* 0x0000000604047c24 */ /* 0x000fe2000f8e02ff */
[----:B------:R-:W-:-:S03]  /*6810*/  ULDC UR5, c[0x0][0x618] ;  /* 0x0001860000057ab9 */ /* 0x000fc60000000800 */
[----:B------:R-:W3:Y:S01]  /*6820*/  F2I.U32.TRUNC.NTZ R23, R23 ;  /* 0x0000001700177305 */ /* 0x000ee2000020f000 */
[C---:B------:R-:W-:Y:S02]  /*6830*/  IMAD R7, R5.reuse, UR7, R4 ;  /* 0x0000000705077c24 */ /* 0x040fe4000f8e0204 */
[----:B------:R-:W-:Y:S01]  /*6840*/  IMAD.WIDE.U32 R4, R5, UR6, R16 ;  /* 0x0000000605047c25 */ /* 0x000fe2000f8e0010 */
[----:B------:R-:W-:Y:S02]  /*6850*/  ULDC.64 UR6, c[0x0][0x640] ;  /* 0x0001900000067ab9 */ /* 0x000fe40000000a00 */
[----:B------:R-:W-:Y:S01]  /*6860*/  ISETP.NE.U32.AND P0, PT, RZ, UR6, PT ;  /* 0x00000006ff007c0c */ /* 0x000fe2000bf05070 */
[----:B------:R-:W-:Y:S02]  /*6870*/  IMAD.IADD R5, R5, 0x1, R7 ;  /* 0x0000000105057824 */ /* 0x000fe400078e0207 */
[----:B-1----:R-:W-:Y:S01]  /*6880*/  IMAD.MOV R22, RZ, RZ, -R22 ;  /* 0x000000ffff167224 */ /* 0x002fe200078e0a16 */
[----:B------:R-:W-:-:S02]  /*6890*/  ISETP.NE.AND.EX P0, PT, RZ, UR7, PT, P0 ;  /* 0x00000007ff007c0c */ /* 0x000fc4000bf05300 */
[----:B------:R-:W-:Y:S01]  /*68a0*/  SHF.R.U64 R21, R4, UR5, R5 ;  /* 0x0000000504157c19 */ /* 0x000fe20008001205 */
[----:B0-----:R-:W-:Y:S01]  /*68b0*/  IMAD R15, R6, R22, R15 ;  /* 0x00000016060f7224 */ /* 0x001fe200078e020f */
[----:B------:R-:W-:Y:S01]  /*68c0*/  SHF.R.U32.HI R4, RZ, UR5, R5 ;  /* 0x00000005ff047c19 */ /* 0x000fe20008011605 */
[----:B------:R-:W-:Y:S01]  /*68d0*/  ULDC UR5, c[0x0][0x608] ;  /* 0x0001820000057ab9 */ /* 0x000fe20000000800 */
[----:B---3--:R-:W-:Y:S02]  /*68e0*/  IMAD.MOV R6, RZ, RZ, -R23 ;  /* 0x000000ffff067224 */ /* 0x008fe400078e0a17 */
[--C-:B------:R-:W-:Y:S02]  /*68f0*/  SHF.R.U64 R22, R21, UR5, R4.reuse ;  /* 0x0000000515167c19 */ /* 0x100fe40008001204 */
[----:B------:R-:W-:Y:S01]  /*6900*/  SHF.R.U32.HI R5, RZ, UR5, R4 ;  /* 0x00000005ff057c19 */ /* 0x000fe20008011604 */
[----:B------:R-:W-:Y:S01]  /*6910*/  ULDC UR5, c[0x0][0x658] ;  /* 0x0001960000057ab9 */ /* 0x000fe20000000800 */
[----:B--2---:R-:W-:-:S02]  /*6920*/  @P2 IMAD R15, R25, R6, R20 ;  /* 0x00000006190f2224 */ /* 0x004fc400078e0214 */
[--C-:B------:R-:W-:Y:S02]  /*6930*/  SHF.R.U64 R20, R22, UR5, R5.reuse ;  /* 0x0000000516147c19 */ /* 0x100fe40008001205 */
[----:B------:R-:W-:-:S03]  /*6940*/  SHF.R.U32.HI R23, RZ, UR5, R5 ;  /* 0x00000005ff177c19 */ /* 0x000fc60008011605 */
[----:B------:R-:W-:Y:S02]  /*6950*/  IMAD.MOV.U32 R6, RZ, RZ, R20 ;  /* 0x000000ffff067224 */ /* 0x000fe400078e0014 */
[----:B------:R-:W-:Y:S01]  /*6960*/  IMAD.MOV.U32 R5, RZ, RZ, R23 ;  /* 0x000000ffff057224 */ /* 0x000fe200078e0017 */
[----:B------:R-:W-:Y:S06]  /*6970*/  @!P0 BRA `(.L_x_180) ;  /* 0x00000000002c8947 */ /* 0x000fec0003800000 */
        /* <DEDUP_REMOVED lines=9> */
[----:B------:R-:W-:-:S04]  /*6a10*/  IMAD.WIDE.U32.X R4, R23, UR7, R4, P1 ;  /* 0x0000000717047c25 */ /* 0x000fc800088e0404 */
[----:B------:R-:W-:-:S07]  /*6a20*/  IMAD.MOV.U32 R6, RZ, RZ, R4 ;  /* 0x000000ffff067224 */ /* 0x000fce00078e0004 */
.L_x_180:
[----:B------:R-:W-:Y:S01]  /*6a30*/  ULDC UR5, c[0x0][0x648] ;  /* 0x0001920000057ab9 */ /* 0x000fe20000000800 */
[----:B------:R-:W-:Y:S01]  /*6a40*/  LOP3.LUT R4, R22, UR17, RZ, 0xc0, !PT ;  /* 0x0000001116047c12 */ /* 0x000fe2000f8ec0ff */
[----:B------:R-:W-:Y:S01]  /*6a50*/  ULDC UR6, c[0x0][0x610] ;  /* 0x0001840000067ab9 */ /* 0x000fe20000000800 */
[----:B------:R-:W-:Y:S01]  /*6a60*/  SHF.R.U64 R5, R6, UR5, R5 ;  /* 0x0000000506057c19 */ /* 0x000fe20008001205 */
[----:B------:R-:W-:Y:S01]  /*6a70*/  ULDC UR5, c[0x0][0x638] ;  /* 0x00018e0000057ab9 */ /* 0x000fe20000000800 */
[----:B------:R-:W-:Y:S01]  /*6a80*/  LOP3.LUT R21, R21, UR4, RZ, 0xc0, !PT ;  /* 0x0000000415157c12 */ /* 0x000fe2000f8ec0ff */
[----:B------:R-:W-:Y:S02]  /*6a90*/  IMAD.MOV.U32 R6, RZ, RZ, R14 ;  /* 0x000000ffff067224 */ /* 0x000fe400078e000e */
[----:B------:R-:W-:Y:S02]  /*6aa0*/  IMAD.MOV R7, RZ, RZ, -R5 ;  /* 0x000000ffff077224 */ /* 0x000fe400078e0a05 */
[----:B------:R-:W-:-:S02]  /*6ab0*/  IMAD R4, R5, UR18, R4 ;  /* 0x0000001205047c24 */ /* 0x000fc4000f8e0204 */
[----:B------:R-:W-:Y:S01]  /*6ac0*/  IMAD R20, R7, UR5, R20 ;  /* 0x0000000507147c24 */ /* 0x000fe2000f8e0214 */
[----:B------:R-:W-:Y:S01]  /*6ad0*/  ULDC UR5, c[0x0][0x600] ;  /* 0x0001800000057ab9 */ /* 0x000fe20000000800 */
[----:B------:R-:W-:Y:S02]  /*6ae0*/  IMAD R15, R4, UR6, R15 ;  /* 0x00000006040f7c24 */ /* 0x000fe4000f8e020f */
[----:B------:R-:W-:Y:S02]  /*6af0*/  IMAD R20, R20, UR5, R21 ;  /* 0x0000000514147c24 */ /* 0x000fe4000f8e0215 */
[----:B------:R-:W-:-:S03]  /*6b00*/  IMAD.MOV.U32 R4, RZ, RZ, 0x1 ;  /* 0x00000001ff047424 */ /* 0x000fc600078e00ff */
[----:B------:R-:W-:Y:S02]  /*6b10*/  SEL R21, R20, R15, !P2 ;  /* 0x0000000f14157207 */ /* 0x000fe40005000000 */
[----:B------:R-:W-:-:S07]  /*6b20*/  SEL R20, R15, R20, !P2 ;  /* 0x000000140f147207 */ /* 0x000fce0005000000 */
.L_x_178:
[----:B------:R-:W-:Y:S05]  /*6b30*/  BSYNC B1 ;  /* 0x0000000000017941 */ /* 0x000fea0003800000 */
.L_x_177:
[----:B------:R-:W-:-:S13]  /*6b40*/  LOP3.LUT P0, RZ, R4, 0xff, RZ, 0xc0, !PT ;  /* 0x000000ff04ff7812 */ /* 0x000fda000780c0ff */
[----:B------:R-:W-:Y:S05]  /*6b50*/  @P0 BRA `(.L_x_181) ;  /* 0xfffffff4003c0947 */ /* 0x000fea000383ffff */
[----:B------:R-:W-:Y:S05]  /*6b60*/  BSYNC B0 ;  /* 0x0000000000007941 */ /* 0x000fea0003800000 */
.L_x_170:
[----:B------:R-:W-:-:S03]  /*6b70*/  UMOV UR5, 0xffffffff ;  /* 0xffffffff00057882 */ /* 0x000fc60000000000 */
[----:B------:R-:W-:Y:S05]  /*6b80*/  BRA.DIV UR5, `(.L_x_182) ;  /* 0x0000000605147947 */ /* 0x000fea000b800000 */
[----:B------:R-:W-:-:S13]  /*6b90*/  ELECT P6, URZ, PT ;  /* 0x00000000003f782f */ /* 0x000fda00038c0000 */
.L_x_196:
[----:B------:R-:W-:Y:S04]  /*6ba0*/  BSSY B0, `(.L_x_183) ;  /* 0x000002b000007945 */ /* 0x000fe80003800000 */
[----:B------:R-:W-:Y:S05]  /*6bb0*/  @!P6 BRA `(.L_x_184) ;  /* 0x0000000000a4e947 */ /* 0x000fea0003800000 */
[----:B------:R-:W-:-:S04]  /*6bc0*/  LOP3.LUT R19, R19, 0x2, RZ, 0xfc, !PT ;  /* 0x0000000213137812 */ /* 0x000fc800078efcff */
[----:B------:R-:W-:-:S13]  /*6bd0*/  ISETP.NE.AND P0, PT, R19, 0x3, PT ;  /* 0x000000031300780c */ /* 0x000fda0003f05270 */
[----:B------:R-:W-:Y:S05]  /*6be0*/  @!P0 BRA `(.L_x_185) ;  /* 0x0000000000048947 */ /* 0x000fea0003800000 */
[----:B------:R-:W-:Y:S01]  /*6bf0*/  BPT.TRAP 0x1 ;  /* 0x000000040000795c */ /* 0x000fe20000300000 */
.L_x_185:
[----:B------:R-:W0:Y:S01]  /*6c00*/  S2R R5, SR_CgaCtaId ;  /* 0x0000000000057919 */ /* 0x000e220000008800 */
[----:B------:R-:W-:Y:S02]  /*6c10*/  MOV R2, 0x400 ;  /* 0x0000040000027802 */ /* 0x000fe40000000f00 */
[----:B------:R-:W-:Y:S02]  /*6c20*/  SHF.L.U32 R4, R0, 0x1f, RZ ;  /* 0x0000001f00047819 */ /* 0x000fe400000006ff */
[----:B0-----:R-:W-:-:S05]  /*6c30*/  LEA R2, R5, R2, 0x18 ;  /* 0x0000000205027211 */ /* 0x001fca00078ec0ff */
[----:B------:R-:W-:-:S04]  /*6c40*/  VIADD R2, R2, 0x20 ;  /* 0x0000002002027836 */ /* 0x000fc80000000000 */
[C---:B------:R-:W-:Y:S02]  /*6c50*/  IMAD R7, R3.reuse, 0x8, R2 ;  /* 0x0000000803077824 */ /* 0x040fe400078e0202 */
[----:B------:R-:W-:Y:S02]  /*6c60*/  VIADD R3, R3, 0x1 ;  /* 0x0000000103037836 */ /* 0x000fe40000000000 */
[----:B------:R-:W0:Y:S03]  /*6c70*/  SYNCS.PHASECHK.TRANS64.TRYWAIT P0, [R7+URZ], R4 ;  /* 0x00000004070075a7 */ /* 0x000e26000800017f */
[----:B------:R-:W-:-:S04]  /*6c80*/  ISETP.NE.AND P1, PT, R3, 0x4, PT ;  /* 0x000000040300780c */ /* 0x000fc80003f25270 */
[----:B------:R-:W-:Y:S02]  /*6c90*/  SEL R5, RZ, 0x1, P1 ;  /* 0x00000001ff057807 */ /* 0x000fe40000800000 */
[----:B------:R-:W-:Y:S02]  /*6ca0*/  SEL R3, R3, RZ, P1 ;  /* 0x000000ff03037207 */ /* 0x000fe40000800000 */
[----:B------:R-:W-:-:S03]  /*6cb0*/  LOP3.LUT R6, R0, R5, RZ, 0x3c, !PT ;  /* 0x0000000500067212 */ /* 0x000fc600078e3cff */
[----:B------:R-:W-:Y:S01]  /*6cc0*/  IMAD R8, R3, 0x8, R2 ;  /* 0x0000000803087824 */ /* 0x000fe200078e0202 */
[----:B------:R-:W-:Y:S01]  /*6cd0*/  SHF.L.U32 R5, R6, 0x1f, RZ ;  /* 0x0000001f06057819 */ /* 0x000fe200000006ff */
[----:B0-----:R-:W-:Y:S06]  /*6ce0*/  @!P0 BRA `(.L_x_186) ;  /* 0x0000000000dc8947 */ /* 0x001fec0003800000 */
.L_x_197:
[----:B------:R-:W1:Y:S01]  /*6cf0*/  SYNCS.PHASECHK.TRANS64.TRYWAIT P0, [R8+URZ], R5 ;  /* 0x00000005080075a7 */ /* 0x000e62000800017f */
[----:B------:R-:W-:-:S05]  /*6d00*/  VIADD R0, R3, 0x1 ;  /* 0x0000000103007836 */ /* 0x000fca0000000000 */
[----:B------:R-:W-:-:S04]  /*6d10*/  ISETP.NE.AND P1, PT, R0, 0x4, PT ;  /* 0x000000040000780c */ /* 0x000fc80003f25270 */
[----:B------:R-:W-:Y:S02]  /*6d20*/  SEL R3, RZ, 0x1, P1 ;  /* 0x00000001ff037807 */ /* 0x000fe40000800000 */
[----:B0-----:R-:W-:Y:S02]  /*6d30*/  SEL R7, R0, RZ, P1 ;  /* 0x000000ff00077207 */ /* 0x001fe40000800000 */
[----:B------:R-:W-:-:S03]  /*6d40*/  LOP3.LUT R9, R6, R3, RZ, 0x3c, !PT ;  /* 0x0000000306097212 */ /* 0x000fc600078e3cff */
[----:B------:R-:W-:Y:S01]  /*6d50*/  IMAD R11, R7, 0x8, R2 ;  /* 0x00000008070b7824 */ /* 0x000fe200078e0202 */
[----:B------:R-:W-:Y:S01]  /*6d60*/  SHF.L.U32 R6, R9, 0x1f, RZ ;  /* 0x0000001f09067819 */ /* 0x000fe200000006ff */
[----:B-1----:R-:W-:Y:S06]  /*6d70*/  @!P0 BRA `(.L_x_187) ;  /* 0x0000000000cc8947 */ /* 0x002fec0003800000 */
.L_x_198:
[----:B------:R-:W1:Y:S01]  /*6d80*/  SYNCS.PHASECHK.TRANS64.TRYWAIT P0, [R11+URZ], R6 ;  /* 0x000000060b0075a7 */ /* 0x000e62000800017f */
[----:B------:R-:W-:-:S05]  /*6d90*/  VIADD R0, R7, 0x1 ;  /* 0x0000000107007836 */ /* 0x000fca0000000000 */
[----:B------:R-:W-:-:S04]  /*6da0*/  ISETP.NE.AND P1, PT, R0, 0x4, PT ;  /* 0x000000040000780c */ /* 0x000fc80003f25270 */
[----:B------:R-:W-:Y:S02]  /*6db0*/  SEL R4, RZ, 0x1, P1 ;  /* 0x00000001ff047807 */ /* 0x000fe40000800000 */
[----:B------:R-:W-:Y:S02]  /*6dc0*/  SEL R3, R0, RZ, P1 ;  /* 0x000000ff00037207 */ /* 0x000fe40000800000 */
[----:B------:R-:W-:Y:S01]  /*6dd0*/  LOP3.LUT R0, R9, R4, RZ, 0x3c, !PT ;  /* 0x0000000409007212 */ /* 0x000fe200078e3cff */
[----:B-1----:R-:W-:Y:S06]  /*6de0*/  @!P0 BRA `(.L_x_188) ;  /* 0x0000000000c48947 */ /* 0x002fec0003800000 */
.L_x_199:
[----:B------:R-:W-:Y:S01]  /*6df0*/  IMAD R3, R3, 0x8, R2 ;  /* 0x0000000803037824 */ /* 0x000fe200078e0202 */
[----:B------:R-:W-:-:S07]  /*6e00*/  SHF.L.U32 R0, R0, 0x1f, RZ ;  /* 0x0000001f00007819 */ /* 0x000fce00000006ff */
.L_x_189:
[----:B--2---:R2:W3:Y:S02]  /*6e10*/  SYNCS.PHASECHK.TRANS64.TRYWAIT P0, [R3+URZ], R0 ;  /* 0x00000000030075a7 */ /* 0x0044e4000800017f */
[----:B---3--:R-:W-:Y:S05]  /*6e20*/  @!P0 NANOSLEEP.SYNCS 0x989680 ;  /* 0x009896800000895d */ /* 0x008fea0003900000 */
[----:B------:R-:W3:Y:S02]  /*6e30*/  @!P0 SYNCS.PHASECHK.TRANS64 P0, [R3+URZ], R0 ;  /* 0x00000000030085a7 */ /* 0x000ee4000800007f */
[----:B---3--:R-:W-:Y:S05]  /*6e40*/  @!P0 BRA `(.L_x_189) ;  /* 0xfffffffc00f08947 */ /* 0x008fea000383ffff */
.L_x_184:
[----:B------:R-:W-:Y:S05]  /*6e50*/  BSYNC B0 ;  /* 0x0000000000007941 */ /* 0x000fea0003800000 */
.L_x_183:
[----:B------:R-:W-:Y:S05]  /*6e60*/  EXIT ;  /* 0x000000000000794d */ /* 0x000fea0003800000 */
.L_x_21:
[----:B----4-:R4:W0:Y:S02]  /*6e70*/  SYNCS.PHASECHK.TRANS64.TRYWAIT P1, [R3+URZ], R0 ;  /* 0x00000000030075a7 */ /* 0x010824000802017f */
[----:B0-----:R-:W-:Y:S05]  /*6e80*/  @!P1 NANOSLEEP.SYNCS 0x989680 ;  /* 0x009896800000995d */ /* 0x001fea0003900000 */
[----:B------:R-:W0:Y:S02]  /*6e90*/  @!P1 SYNCS.PHASECHK.TRANS64 P1, [R3+URZ], R0 ;  /* 0x00000000030095a7 */ /* 0x000e24000802007f */
[----:B0-----:R-:W-:Y:S05]  /*6ea0*/  @!P1 BRA `(.L_x_21) ;  /* 0xfffffffc00f09947 */ /* 0x001fea000383ffff */
[----:B------:R-:W-:Y:S05]  /*6eb0*/  BRA `(.L_x_20) ;  /* 0xffffffa400987947 */ /* 0x000fea000383ffff */
.L_x_26:
[----:B-1----:R1:W3:Y:S02]  /*6ec0*/  SYNCS.PHASECHK.TRANS64.TRYWAIT P1, [R5+URZ], R4 ;  /* 0x00000004050075a7 */ /* 0x0022e4000802017f */
[----:B---3--:R-:W-:Y:S05]  /*6ed0*/  @!P1 NANOSLEEP.SYNCS 0x989680 ;  /* 0x009896800000995d */ /* 0x008fea0003900000 */
[----:B------:R-:W3:Y:S02]  /*6ee0*/  @!P1 SYNCS.PHASECHK.TRANS64 P1, [R5+URZ], R4 ;  /* 0x00000004050095a7 */ /* 0x000ee4000802007f */
[----:B---3--:R-:W-:Y:S05]  /*6ef0*/  @!P1 BRA `(.L_x_26) ;  /* 0xfffffffc00f09947 */ /* 0x008fea000383ffff */
[----:B------:R-:W-:Y:S05]  /*6f00*/  BRA `(.L_x_25) ;  /* 0xffffffa800407947 */ /* 0x000fea000383ffff */
.L_x_171:
[----:B------:R-:W-:Y:S01]  /*6f10*/  BSSY B1, `(.L_x_190) ;  /* 0x0000006000017945 */ /* 0x000fe20003800000 */
[----:B------:R-:W-:-:S07]  /*6f20*/  IMAD.MOV.U32 R15, RZ, RZ, -0x1 ;  /* 0xffffffffff0f7424 */ /* 0x000fce00078e00ff */
[----:B------:R-:W-:Y:S05]  /*6f30*/  WARPSYNC.COLLECTIVE R15, `(.L_x_191) ;  /* 0x000000000f0c7348 */ /* 0x000fea0003c00000 */
[----:B------:R-:W-:Y:S02]  /*6f40*/  ELECT P6, UR62, PT ;  /* 0x00000000003e782f */ /* 0x000fe400038c0000 */
[----:B------:R-:W-:Y:S01]  /*6f50*/  MOV R14, UR62 ;  /* 0x0000003e000e7c02 */ /* 0x000fe20008000f00 */
[----:B------:R-:W-:Y:S10]  /*6f60*/  ENDCOLLECTIVE ;  /* 0x000000000000791b */ /* 0x000ff40003800000 */
.L_x_191:
[----:B------:R-:W-:Y:S05]  /*6f70*/  BSYNC B1 ;  /* 0x0000000000017941 */ /* 0x000fea0003800000 */
.L_x_190:
[----:B------:R-:W-:Y:S05]  /*6f80*/  BRA `(.L_x_192) ;  /* 0xfffffff0003c7947 */ /* 0x000fea000383ffff */
.L_x_174:
[----:B0-----:R0:W1:Y:S02]  /*6f90*/  SYNCS.PHASECHK.TRANS64.TRYWAIT P0, [R20+URZ+0x20], R7 ;  /* 0x00002007140075a7 */ /* 0x001064000800017f */
[----:B-1----:R-:W-:Y:S05]  /*6fa0*/  @!P0 NANOSLEEP.SYNCS 0x989680 ;  /* 0x009896800000895d */ /* 0x002fea0003900000 */
[----:B------:R-:W1:Y:S02]  /*6fb0*/  @!P0 SYNCS.PHASECHK.TRANS64 P0, [R20+URZ+0x20], R7 ;  /* 0x00002007140085a7 */ /* 0x000e64000800007f */
[----:B-1----:R-:W-:Y:S05]  /*6fc0*/  @!P0 BRA `(.L_x_174) ;  /* 0xfffffffc00f08947 */ /* 0x002fea000383ffff */
[----:B------:R-:W-:Y:S05]  /*6fd0*/  BRA `(.L_x_193) ;  /* 0xfffffff000747947 */ /* 0x000fea000383ffff */
.L_x_182:
[----:B------:R-:W-:Y:S01]  /*6fe0*/  BSSY B0, `(.L_x_194) ;  /* 0x0000006000007945 */ /* 0x000fe20003800000 */
[----:B------:R-:W-:-:S07]  /*6ff0*/  IMAD.MOV.U32 R15, RZ, RZ, -0x1 ;  /* 0xffffffffff0f7424 */ /* 0x000fce00078e00ff */
[----:B------:R-:W-:Y:S05]  /*7000*/  WARPSYNC.COLLECTIVE R15, `(.L_x_195) ;  /* 0x000000000f0c7348 */ /* 0x000fea0003c00000 */
[----:B------:R-:W-:Y:S02]  /*7010*/  ELECT P6, UR62, PT ;  /* 0x00000000003e782f */ /* 0x000fe400038c0000 */
[----:B------:R-:W-:Y:S01]  /*7020*/  MOV R14, UR62 ;  /* 0x0000003e000e7c02 */ /* 0x000fe20008000f00 */
[----:B------:R-:W-:Y:S10]  /*7030*/  ENDCOLLECTIVE ;  /* 0x000000000000791b */ /* 0x000ff40003800000 */
.L_x_195:
[----:B------:R-:W-:Y:S05]  /*7040*/  BSYNC B0 ;  /* 0x0000000000007941 */ /* 0x000fea0003800000 */
.L_x_194:
[----:B------:R-:W-:Y:S05]  /*7050*/  BRA `(.L_x_196) ;  /* 0xfffffff800d07947 */ /* 0x000fea000383ffff */
.L_x_186:
[----:B0-----:R0:W1:Y:S02]  /*7060*/  SYNCS.PHASECHK.TRANS64.TRYWAIT P0, [R7+URZ], R4 ;  /* 0x00000004070075a7 */ /* 0x001064000800017f */
[----:B-1----:R-:W-:Y:S05]  /*7070*/  @!P0 NANOSLEEP.SYNCS 0x989680 ;  /* 0x009896800000895d */ /* 0x002fea0003900000 */
[----:B------:R-:W1:Y:S02]  /*7080*/  @!P0 SYNCS.PHASECHK.TRANS64 P0, [R7+URZ], R4 ;  /* 0x00000004070085a7 */ /* 0x000e64000800007f */
[----:B-1----:R-:W-:Y:S05]  /*7090*/  @!P0 BRA `(.L_x_186) ;  /* 0xfffffffc00f08947 */ /* 0x002fea000383ffff */
[----:B------:R-:W-:Y:S05]  /*70a0*/  BRA `(.L_x_197) ;  /* 0xfffffffc00107947 */ /* 0x000fea000383ffff */
.L_x_187:
[----:B0-----:R0:W1:Y:S02]  /*70b0*/  SYNCS.PHASECHK.TRANS64.TRYWAIT P0, [R8+URZ], R5 ;  /* 0x00000005080075a7 */ /* 0x001064000800017f */
[----:B-1----:R-:W-:Y:S05]  /*70c0*/  @!P0 NANOSLEEP.SYNCS 0x989680 ;  /* 0x009896800000895d */ /* 0x002fea0003900000 */
[----:B------:R-:W1:Y:S02]  /*70d0*/  @!P0 SYNCS.PHASECHK.TRANS64 P0, [R8+URZ], R5 ;  /* 0x00000005080085a7 */ /* 0x000e64000800007f */
[----:B-1----:R-:W-:Y:S05]  /*70e0*/  @!P0 BRA `(.L_x_187) ;  /* 0xfffffffc00f08947 */ /* 0x002fea000383ffff */
[----:B------:R-:W-:Y:S05]  /*70f0*/  BRA `(.L_x_198) ;  /* 0xfffffffc00207947 */ /* 0x000fea000383ffff */
.L_x_188:
[----:B-1----:R1:W2:Y:S02]  /*7100*/  SYNCS.PHASECHK.TRANS64.TRYWAIT P0, [R11+URZ], R6 ;  /* 0x000000060b0075a7 */ /* 0x0022a4000800017f */
[----:B--2---:R-:W-:Y:S05]  /*7110*/  @!P0 NANOSLEEP.SYNCS 0x989680 ;  /* 0x009896800000895d */ /* 0x004fea0003900000 */
[----:B------:R-:W2:Y:S02]  /*7120*/  @!P0 SYNCS.PHASECHK.TRANS64 P0, [R11+URZ], R6 ;  /* 0x000000060b0085a7 */ /* 0x000ea4000800007f */
[----:B--2---:R-:W-:Y:S05]  /*7130*/  @!P0 BRA `(.L_x_188) ;  /* 0xfffffffc00f08947 */ /* 0x004fea000383ffff */
[----:B------:R-:W-:Y:S05]  /*7140*/  BRA `(.L_x_199) ;  /* 0xfffffffc00287947 */ /* 0x000fea000383ffff */
.L_x_200:
[----:B------:R-:W-:-:S00]  /*7150*/  BRA `(.L_x_200) ;  /* 0xfffffffc00fc7947 */ /* 0x000fc0000383ffff */
[----:B------:R-:W-:-:S00]  /*7160*/  NOP ;  /* 0x0000000000007918 */ /* 0x000fc00000000000 */
        /* <DEDUP_REMOVED lines=9> */
.L_x_201:


//--------------------- .nv.global.init           --------------------------
	.section	.nv.global.init,"aw",@progbits
.nv.global.init:
	.type		$str$22,@object
	.size		$str$22,($str$23 - $str$22)
$str$22:
        /*0000*/ 	.byte	0x6b, 0x5f, 0x74, 0x69, 0x6c, 0x65, 0x5f, 0x63, 0x6f, 0x75, 0x6e, 0x74, 0x20, 0x3e, 0x3d, 0x20
        /*0010*/ 	.byte	0x31, 0x00
	.type		$str$23,@object
	.size		$str$23,(__unnamed_1 - $str$23)
$str$23:
        /*0012*/ 	.byte	0x2f, 0x74, 0x6d, 0x70, 0x2f, 0x63, 0x75, 0x74, 0x6c, 0x61, 0x73, 0x73, 0x5f, 0x73, 0x77, 0x65
        /*0022*/ 	.byte	0x65, 0x70, 0x5f, 0x73, 0x72, 0x63, 0x2f, 0x69, 0x6e, 0x63, 0x6c, 0x75, 0x64, 0x65, 0x2f, 0x63
        /*0032*/ 	.byte	0x75, 0x74, 0x6c, 0x61, 0x73, 0x73, 0x2f, 0x67, 0x65, 0x6d, 0x6d, 0x2f, 0x63, 0x6f, 0x6c, 0x6c
        /*0042*/ 	.byte	0x65, 0x63, 0x74, 0x69, 0x76, 0x65, 0x2f, 0x73, 0x6d, 0x39, 0x30, 0x5f, 0x6d, 0x6d, 0x61, 0x5f
        /*0052*/ 	.byte	0x74, 0x6d, 0x61, 0x5f, 0x67, 0x6d, 0x6d, 0x61, 0x5f, 0x73, 0x73, 0x5f, 0x77, 0x61, 0x72, 0x70
        /*0062*/ 	.byte	0x73, 0x70, 0x65, 0x63, 0x69, 0x61, 0x6c, 0x69, 0x7a, 0x65, 0x64, 0x2e, 0x68, 0x70, 0x70, 0x00
	.type		__unnamed_1,@object
	.size		__unnamed_1,(.L_0 - __unnamed_1)
__unnamed_1:
        /*0072*/ 	.byte	0x76, 0x6f, 0x69, 0x64, 0x20, 0x63, 0x75, 0x74, 0x6c, 0x61, 0x73, 0x73, 0x3a, 0x3a, 0x67, 0x65
        /* <DEDUP_REMOVED lines=172> */
        /*0b42*/ 	.byte	0x6e, 0x74, 0x69, 0x74, 0x79, 0x5d, 0x00
.L_0:


//--------------------- .nv.shared._ZN7cutlass13device_kernelINS_4gemm6kernel13GemmUniversalIN4cute5tupleIJiiiiEEENS1_10collective13CollectiveMmaINS1_34MainloopSm90TmaGmmaWarpSpecializedILi4ENS5_IJNS4_1CILi2EEENSA_ILi1EEESC_EEENS1_35KernelTmaWarpSpecializedCooperativeEEENS5_IJNSA_ILi256EEENSA_ILi64EEENSA_ILi32EEEEEEaNS5_IJlSC_lEEEaSK_NS4_8TiledMMAINS4_8MMA_AtomIJNS4_4SM904GMMA26MMA_64x64x32_S32S8S8_SS_TNEEEENS4_6LayoutISD_NS5_IJSC_NSA_ILi0EEESS_EEEEENS5_IJNS4_10UnderscoreESV_SV_EEEEENS4_13SM90_TMA_LOADENS4_14ComposedLayoutINS4_7SwizzleILi1ELi4ELi3EEENS4_18smem_ptr_flag_bitsILi8EEENSR_INS5_IJNSA_ILi8EEESI_EEENS5_IJSI_SC_EEEEEEEvNS4_8identityENS4_23SM90_TMA_LOAD_MULTICASTES18_vS19_EENS_8epilogue10collective6detail29Sm90TmaWarpSpecializedAdapterINS1D_15DefaultEpilogueIaSK_SK_NS1C_6thread17LinearCombinationIaLi1EiiLNS1H_9ScaleType4KindE0ELNS_15FloatRoundStyleE2EaEENS1_15EpilogueDefaultEEEEEvvEEEEvNT_6ParamsE --------------------------
	.section	.nv.shared._ZN7cutlass13device_kernelINS_4gemm6kernel13GemmUniversalIN4cute5tupleIJiiiiEEENS1_10collective13CollectiveMmaINS1_34MainloopSm90TmaGmmaWarpSpecializedILi4ENS5_IJNS4_1CILi2EEENSA_ILi1EEESC_EEENS1_35KernelTmaWarpSpecializedCooperativeEEENS5_IJNSA_ILi256EEENSA_ILi64EEENSA_ILi32EEEEEEaNS5_IJlSC_lEEEaSK_NS4_8TiledMMAINS4_8MMA_AtomIJNS4_4SM904GMMA26MMA_64x64x32_S32S8S8_SS_TNEEEENS4_6LayoutISD_NS5_IJSC_NSA_ILi0EEESS_EEEEENS5_IJNS4_10UnderscoreESV_SV_EEEEENS4_13SM90_TMA_LOADENS4_14ComposedLayoutINS4_7SwizzleILi1ELi4ELi3EEENS4_18smem_ptr_flag_bitsILi8EEENSR_INS5_IJNSA_ILi8EEESI_EEENS5_IJSI_SC_EEEEEEEvNS4_8identityENS4_23SM90_TMA_LOAD_MULTICASTES18_vS19_EENS_8epilogue10collective6detail29Sm90TmaWarpSpecializedAdapterINS1D_15DefaultEpilogueIaSK_SK_NS1C_6thread17LinearCombinationIaLi1EiiLNS1H_9ScaleType4KindE0ELNS_15FloatRoundStyleE2EaEENS1_15EpilogueDefaultEEEEEvvEEEEvNT_6ParamsE,"aw",@nobits
	.sectionflags	@""
	.align	16
	.zero		1024


//--------------------- .nv.shared.reserved.0     --------------------------
	.section	.nv.shared.reserved.0,"aw",@nobits
	.weak		__nv_reservedSMEM_offset_0_alias
	.size		__nv_reservedSMEM_offset_0_alias, 0, 0
	.other		__nv_reservedSMEM_offset_0_alias,@"STO_CUDA_RESERVED_SHARED STV_DEFAULT"
__nv_reservedSMEM_offset_0_alias:
	.zero		0


//--------------------- .nv.global                --------------------------
	.section	.nv.global,"aw",@nobits
.nv.global:
	.type		_ZN39_INTERNAL_78abb9ba_4_k_cu_3c6b14fa_55734cute1_E,@object
	.size		_ZN39_INTERNAL_78abb9ba_4_k_cu_3c6b14fa_55734cute1_E,(_ZN39_INTERNAL_78abb9ba_4_k_cu_3c6b14fa_55734cuda3std3__45__cpo6cbeginE - _ZN39_INTERNAL_78abb9ba_4_k_cu_3c6b14fa_55734cute1_E)
_ZN39_INTERNAL_78abb9ba_4_k_cu_3c6b14fa_55734cute1_E:
	.zero		1
	.type		_ZN39_INTERNAL_78abb9ba_4_k_cu_3c6b14fa_55734cuda3std3__45__cpo6cbeginE,@object
	.size		_ZN39_INTERNAL_78abb9ba_4_k_cu_3c6b14fa_55734cuda3std3__45__cpo6cbeginE,(_ZN39_INTERNAL_78abb9ba_4_k_cu_3c6b14fa_55734cuda3std3__48in_placeE - _ZN39_INTERNAL_78abb9ba_4_k_cu_3c6b14fa_55734cuda3std3__45__cpo6cbeginE)
_ZN39_INTERNAL_78abb9ba_4_k_cu_3c6b14fa_55734cuda3std3__45__cpo6cbeginE:
	.zero		1
	.type		_ZN39_INTERNAL_78abb9ba_4_k_cu_3c6b14fa_55734cuda3std3__48in_placeE,@object
	.size		_ZN39_INTERNAL_78abb9ba_4_k_cu_3c6b14fa_55734cuda3std3__48in_placeE,(_ZN39_INTERNAL_78abb9ba_4_k_cu_3c6b14fa_55734cuda3std6ranges3__45__cpo9iter_moveE - _ZN39_INTERNAL_78abb9ba_4_k_cu_3c6b14fa_55734cuda3std3__48in_placeE)
_ZN39_INTERNAL_78abb9ba_4_k_cu_3c6b14fa_55734cuda3std3__48in_placeE:
	.zero		1
	.type		_ZN39_INTERNAL_78abb9ba_4_k_cu_3c6b14fa_55734cuda3std6ranges3__45__cpo9iter_moveE,@object
	.size		_ZN39_INTERNAL_78abb9ba_4_k_cu_3c6b14fa_55734cuda3std6ranges3__45__cpo9iter_moveE,(_ZN39_INTERNAL_78abb9ba_4_k_cu_3c6b14fa_55734cuda3std3__45__cpo5beginE - _ZN39_INTERNAL_78abb9ba_4_k_cu_3c6b14fa_55734cuda3std6ranges3__45__cpo9iter_moveE)
_ZN39_INTERNAL_78abb9ba_4_k_cu_3c6b14fa_55734cuda3std6ranges3__45__cpo9iter_moveE:
	.zero		1
	.type		_ZN39_INTERNAL_78abb9ba_4_k_cu_3c6b14fa_55734cuda3std3__45__cpo5beginE,@object
	.size		_ZN39_INTERNAL_78abb9ba_4_k_cu_3c6b14fa_55734cuda3std3__45__cpo5beginE,(_ZN39_INTERNAL_78abb9ba_4_k_cu_3c6b14fa_55734cuda3std3__441_GLOBAL__N__78abb9ba_4_k_cu_3c6b14fa_55736ignoreE - _ZN39_INTERNAL_78abb9ba_4_k_cu_3c6b14fa_55734cuda3std3__45__cpo5beginE)
_ZN39_INTERNAL_78abb9ba_4_k_cu_3c6b14fa_55734cuda3std3__45__cpo5beginE:
	.zero		1
	.type		_ZN39_INTERNAL_78abb9ba_4_k_cu_3c6b14fa_55734cuda3std3__441_GLOBAL__N__78abb9ba_4_k_cu_3c6b14fa_55736ignoreE,@object
	.size		_ZN39_INTERNAL_78abb9ba_4_k_cu_3c6b14fa_55734cuda3std3__441_GLOBAL__N__78abb9ba_4_k_cu_3c6b14fa_55736ignoreE,(_ZN39_INTERNAL_78abb9ba_4_k_cu_3c6b14fa_55734cute7productE - _ZN39_INTERNAL_78abb9ba_4_k_cu_3c6b14fa_55734cuda3std3__441_GLOBAL__N__78abb9ba_4_k_cu_3c6b14fa_55736ignoreE)
_ZN39_INTERNAL_78abb9ba_4_k_cu_3c6b14fa_55734cuda3std3__441_GLOBAL__N__78abb9ba_4_k_cu_3c6b14fa_55736ignoreE:
	.zero		1
	.type		_ZN39_INTERNAL_78abb9ba_4_k_cu_3c6b14fa_55734cute7productE,@object
	.size		_ZN39_INTERNAL_78abb9ba_4_k_cu_3c6b14fa_55734cute7productE,(_ZN39_INTERNAL_78abb9ba_4_k_cu_3c6b14fa_55734cuda3std3__45__cpo3endE - _ZN39_INTERNAL_78abb9ba_4_k_cu_3c6b14fa_55734cute7productE)
_ZN39_INTERNAL_78abb9ba_4_k_cu_3c6b14fa_55734cute7productE:
	.zero		1
	.type		_ZN39_INTERNAL_78abb9ba_4_k_cu_3c6b14fa_55734cuda3std3__45__cpo3endE,@object
	.size		_ZN39_INTERNAL_78abb9ba_4_k_cu_3c6b14fa_55734cuda3std3__45__cpo3endE,(_ZN39_INTERNAL_78abb9ba_4_k_cu_3c6b14fa_55734cuda3std3__419piecewise_constructE - _ZN39_INTERNAL_78abb9ba_4_k_cu_3c6b14fa_55734cuda3std3__45__cpo3endE)
_ZN39_INTERNAL_78abb9ba_4_k_cu_3c6b14fa_55734cuda3std3__45__cpo3endE:
	.zero		1
	.type		_ZN39_INTERNAL_78abb9ba_4_k_cu_3c6b14fa_55734cuda3std3__419piecewise_constructE,@object
	.size		_ZN39_INTERNAL_78abb9ba_4_k_cu_3c6b14fa_55734cuda3std3__419piecewise_constructE,(_ZN39_INTERNAL_78abb9ba_4_k_cu_3c6b14fa_55734cuda3std3__45__cpo4cendE - _ZN39_INTERNAL_78abb9ba_4_k_cu_3c6b14fa_55734cuda3std3__419piecewise_constructE)
_ZN39_INTERNAL_78abb9ba_4_k_cu_3c6b14fa_55734cuda3std3__419piecewise_constructE:
	.zero		1
	.type		_ZN39_INTERNAL_78abb9ba_4_k_cu_3c6b14fa_55734cuda3std3__45__cpo4cendE,@object
	.size		_ZN39_INTERNAL_78abb9ba_4_k_cu_3c6b14fa_55734cuda3std3__45__cpo4cendE,(_ZN39_INTERNAL_78abb9ba_4_k_cu_3c6b14fa_55734cuda3std6ranges3__45__cpo4swapE - _ZN39_INTERNAL_78abb9ba_4_k_cu_3c6b14fa_55734cuda3std3__45__cpo4cendE)
_ZN39_INTERNAL_78abb9ba_4_k_cu_3c6b14fa_55734cuda3std3__45__cpo4cendE:
	.zero		1
	.type		_ZN39_INTERNAL_78abb9ba_4_k_cu_3c6b14fa_55734cuda3std6ranges3__45__cpo4swapE,@object
	.size		_ZN39_INTERNAL_78abb9ba_4_k_cu_3c6b14fa_55734cuda3std6ranges3__45__cpo4swapE,(.L_8 - _ZN39_INTERNAL_78abb9ba_4_k_cu_3c6b14fa_55734cuda3std6ranges3__45__cpo4swapE)
_ZN39_INTERNAL_78abb9ba_4_k_cu_3c6b14fa_55734cuda3std6ranges3__45__cpo4swapE:
	.zero		1
.L_8:


//--------------------- .nv.constant0._ZN7cutlass13device_kernelINS_4gemm6kernel13GemmUniversalIN4cute5tupleIJiiiiEEENS1_10collective13CollectiveMmaINS1_34MainloopSm90TmaGmmaWarpSpecializedILi4ENS5_IJNS4_1CILi2EEENSA_ILi1EEESC_EEENS1_35KernelTmaWarpSpecializedCooperativeEEENS5_IJNSA_ILi256EEENSA_ILi64EEENSA_ILi32EEEEEEaNS5_IJlSC_lEEEaSK_NS4_8TiledMMAINS4_8MMA_AtomIJNS4_4SM904GMMA26MMA_64x64x32_S32S8S8_SS_TNEEEENS4_6LayoutISD_NS5_IJSC_NSA_ILi0EEESS_EEEEENS5_IJNS4_10UnderscoreESV_SV_EEEEENS4_13SM90_TMA_LOADENS4_14ComposedLayoutINS4_7SwizzleILi1ELi4ELi3EEENS4_18smem_ptr_flag_bitsILi8EEENSR_INS5_IJNSA_ILi8EEESI_EEENS5_IJSI_SC_EEEEEEEvNS4_8identityENS4_23SM90_TMA_LOAD_MULTICASTES18_vS19_EENS_8epilogue10collective6detail29Sm90TmaWarpSpecializedAdapterINS1D_15DefaultEpilogueIaSK_SK_NS1C_6thread17LinearCombinationIaLi1EiiLNS1H_9ScaleType4KindE0ELNS_15FloatRoundStyleE2EaEENS1_15EpilogueDefaultEEEEEvvEEEEvNT_6ParamsE --------------------------
	.section	.nv.constant0._ZN7cutlass13device_kernelINS_4gemm6kernel13GemmUniversalIN4cute5tupleIJiiiiEEENS1_10collective13CollectiveMmaINS1_34MainloopSm90TmaGmmaWarpSpecializedILi4ENS5_IJNS4_1CILi2EEENSA_ILi1EEESC_EEENS1_35KernelTmaWarpSpecializedCooperativeEEENS5_IJNSA_ILi256EEENSA_ILi64EEENSA_ILi32EEEEEEaNS5_IJlSC_lEEEaSK_NS4_8TiledMMAINS4_8MMA_AtomIJNS4_4SM904GMMA26MMA_64x64x32_S32S8S8_SS_TNEEEENS4_6LayoutISD_NS5_IJSC_NSA_ILi0EEESS_EEEEENS5_IJNS4_10UnderscoreESV_SV_EEEEENS4_13SM90_TMA_LOADENS4_14ComposedLayoutINS4_7SwizzleILi1ELi4ELi3EEENS4_18smem_ptr_flag_bitsILi8EEENSR_INS5_IJNSA_ILi8EEESI_EEENS5_IJSI_SC_EEEEEEEvNS4_8identityENS4_23SM90_TMA_LOAD_MULTICASTES18_vS19_EENS_8epilogue10collective6detail29Sm90TmaWarpSpecializedAdapterINS1D_15DefaultEpilogueIaSK_SK_NS1C_6thread17LinearCombinationIaLi1EiiLNS1H_9ScaleType4KindE0ELNS_15FloatRoundStyleE2EaEENS1_15EpilogueDefaultEEEEEvvEEEEvNT_6ParamsE,"a",@progbits
	.sectionflags	@""
	.align	4
.nv.constant0._ZN7cutlass13device_kernelINS_4gemm6kernel13GemmUniversalIN4cute5tupleIJiiiiEEENS1_10collective13CollectiveMmaINS1_34MainloopSm90TmaGmmaWarpSpecializedILi4ENS5_IJNS4_1CILi2EEENSA_ILi1EEESC_EEENS1_35KernelTmaWarpSpecializedCooperativeEEENS5_IJNSA_ILi256EEENSA_ILi64EEENSA_ILi32EEEEEEaNS5_IJlSC_lEEEaSK_NS4_8TiledMMAINS4_8MMA_AtomIJNS4_4SM904GMMA26MMA_64x64x32_S32S8S8_SS_TNEEEENS4_6LayoutISD_NS5_IJSC_NSA_ILi0EEESS_EEEEENS5_IJNS4_10UnderscoreESV_SV_EEEEENS4_13SM90_TMA_LOADENS4_14ComposedLayoutINS4_7SwizzleILi1ELi4ELi3EEENS4_18smem_ptr_flag_bitsILi8EEENSR_INS5_IJNSA_ILi8EEESI_EEENS5_IJSI_SC_EEEEEEEvNS4_8identityENS4_23SM90_TMA_LOAD_MULTICASTES18_vS19_EENS_8epilogue10collective6detail29Sm90TmaWarpSpecializedAdapterINS1D_15DefaultEpilogueIaSK_SK_NS1C_6thread17LinearCombinationIaLi1EiiLNS1H_9ScaleType4KindE0ELNS_15FloatRoundStyleE2EaEENS1_15EpilogueDefaultEEEEEvvEEEEvNT_6ParamsE:
	.zero		1664


//--------------------- SYMBOLS --------------------------

	.type		.nv.reservedSmem.offset0,@object
	.size		.nv.reservedSmem.offset0,0x4
	.type		__assertfail,@function
